//
// Generated by NVIDIA NVVM Compiler
//
// Compiler Build ID: CL-36424714
// Cuda compilation tools, release 13.0, V13.0.88
// Based on NVVM 20.0.0
//

.version 9.0
.target sm_100
.address_size 64

	// .globl	_Z10knn_kernelPK6float2iS1_iP4Pairi
.extern .shared .align 16 .b8 sharedMem[];

.visible .entry _Z10knn_kernelPK6float2iS1_iP4Pairi(
	.param .u64 .ptr .align 1 _Z10knn_kernelPK6float2iS1_iP4Pairi_param_0,
	.param .u32 _Z10knn_kernelPK6float2iS1_iP4Pairi_param_1,
	.param .u64 .ptr .align 1 _Z10knn_kernelPK6float2iS1_iP4Pairi_param_2,
	.param .u32 _Z10knn_kernelPK6float2iS1_iP4Pairi_param_3,
	.param .u64 .ptr .align 1 _Z10knn_kernelPK6float2iS1_iP4Pairi_param_4,
	.param .u32 _Z10knn_kernelPK6float2iS1_iP4Pairi_param_5
)
{
	.local .align 16 .b8 	__local_depot0[512];
	.reg .b64 	%SP;
	.reg .b64 	%SPL;
	.reg .pred 	%p<233>;
	.reg .b32 	%r<1161>;
	.reg .b32 	%f<249>;
	.reg .b64 	%rd<105>;

	mov.u64 	%SPL, __local_depot0;
	ld.param.u64 	%rd26, [_Z10knn_kernelPK6float2iS1_iP4Pairi_param_0];
	ld.param.u32 	%r269, [_Z10knn_kernelPK6float2iS1_iP4Pairi_param_1];
	ld.param.u32 	%r267, [_Z10knn_kernelPK6float2iS1_iP4Pairi_param_3];
	ld.param.u64 	%rd28, [_Z10knn_kernelPK6float2iS1_iP4Pairi_param_4];
	ld.param.u32 	%r268, [_Z10knn_kernelPK6float2iS1_iP4Pairi_param_5];
	cvta.to.global.u64 	%rd1, %rd28;
	add.u64 	%rd2, %SPL, 0;
	mov.u32 	%r1, %ntid.x;
	shr.u32 	%r2, %r1, 5;
	mov.u32 	%r270, %ctaid.x;
	mov.u32 	%r3, %tid.x;
	shr.u32 	%r4, %r3, 5;
	mad.lo.s32 	%r5, %r2, %r270, %r4;
	and.b32  	%r6, %r3, 31;
	setp.ge.s32 	%p1, %r5, %r269;
	@%p1 bra 	$L__BB0_231;
	cvta.to.global.u64 	%rd30, %rd26;
	shr.s32 	%r271, %r268, 31;
	shr.u32 	%r272, %r271, 27;
	add.s32 	%r273, %r268, %r272;
	shr.s32 	%r7, %r273, 5;
	mul.wide.s32 	%rd31, %r5, 8;
	add.s64 	%rd32, %rd30, %rd31;
	ld.global.nc.v2.f32 	{%f1, %f2}, [%rd32];
	setp.lt.s32 	%p2, %r268, 32;
	@%p2 bra 	$L__BB0_14;
	add.s32 	%r275, %r7, -1;
	and.b32  	%r8, %r7, 15;
	setp.lt.u32 	%p3, %r275, 15;
	mov.b32 	%r1072, 0;
	@%p3 bra 	$L__BB0_5;
	and.b32  	%r1072, %r7, 67108848;
	mov.b32 	%r1070, 0;
$L__BB0_4:
	.pragma "nounroll";
	mul.wide.u32 	%rd33, %r1070, 8;
	add.s64 	%rd34, %rd2, %rd33;
	mov.b32 	%r277, 2139095039;
	mov.b32 	%r278, -1;
	st.local.v4.u32 	[%rd34], {%r278, %r277, %r278, %r277};
	st.local.v4.u32 	[%rd34+16], {%r278, %r277, %r278, %r277};
	st.local.v4.u32 	[%rd34+32], {%r278, %r277, %r278, %r277};
	st.local.v4.u32 	[%rd34+48], {%r278, %r277, %r278, %r277};
	st.local.v4.u32 	[%rd34+64], {%r278, %r277, %r278, %r277};
	st.local.v4.u32 	[%rd34+80], {%r278, %r277, %r278, %r277};
	st.local.v4.u32 	[%rd34+96], {%r278, %r277, %r278, %r277};
	st.local.v4.u32 	[%rd34+112], {%r278, %r277, %r278, %r277};
	add.s32 	%r1070, %r1070, 16;
	setp.ne.s32 	%p4, %r1070, %r1072;
	@%p4 bra 	$L__BB0_4;
$L__BB0_5:
	setp.eq.s32 	%p5, %r8, 0;
	@%p5 bra 	$L__BB0_14;
	and.b32  	%r13, %r7, 7;
	setp.lt.u32 	%p6, %r8, 8;
	@%p6 bra 	$L__BB0_8;
	mul.wide.u32 	%rd35, %r1072, 8;
	add.s64 	%rd36, %rd2, %rd35;
	mov.b32 	%r279, 2139095039;
	mov.b32 	%r280, -1;
	st.local.v2.u32 	[%rd36], {%r280, %r279};
	st.local.u32 	[%rd36+8], %r280;
	st.local.u32 	[%rd36+12], %r279;
	st.local.u32 	[%rd36+16], %r280;
	st.local.u32 	[%rd36+20], %r279;
	st.local.u32 	[%rd36+24], %r280;
	st.local.u32 	[%rd36+28], %r279;
	st.local.u32 	[%rd36+32], %r280;
	st.local.u32 	[%rd36+36], %r279;
	st.local.u32 	[%rd36+40], %r280;
	st.local.u32 	[%rd36+44], %r279;
	st.local.u32 	[%rd36+48], %r280;
	st.local.u32 	[%rd36+52], %r279;
	st.local.u32 	[%rd36+56], %r280;
	st.local.u32 	[%rd36+60], %r279;
	add.s32 	%r1072, %r1072, 8;
$L__BB0_8:
	setp.eq.s32 	%p7, %r13, 0;
	@%p7 bra 	$L__BB0_14;
	and.b32  	%r16, %r7, 3;
	setp.lt.u32 	%p8, %r13, 4;
	@%p8 bra 	$L__BB0_11;
	mul.wide.u32 	%rd37, %r1072, 8;
	add.s64 	%rd38, %rd2, %rd37;
	mov.b32 	%r281, 2139095039;
	mov.b32 	%r282, -1;
	st.local.v2.u32 	[%rd38], {%r282, %r281};
	st.local.u32 	[%rd38+8], %r282;
	st.local.u32 	[%rd38+12], %r281;
	st.local.u32 	[%rd38+16], %r282;
	st.local.u32 	[%rd38+20], %r281;
	st.local.u32 	[%rd38+24], %r282;
	st.local.u32 	[%rd38+28], %r281;
	add.s32 	%r1072, %r1072, 4;
$L__BB0_11:
	setp.eq.s32 	%p9, %r16, 0;
	@%p9 bra 	$L__BB0_14;
	mov.b32 	%r1075, 0;
$L__BB0_13:
	.pragma "nounroll";
	mul.wide.u32 	%rd39, %r1072, 8;
	add.s64 	%rd40, %rd2, %rd39;
	mov.b32 	%r284, 2139095039;
	mov.b32 	%r285, -1;
	st.local.v2.u32 	[%rd40], {%r285, %r284};
	add.s32 	%r1072, %r1072, 1;
	add.s32 	%r1075, %r1075, 1;
	setp.ne.s32 	%p10, %r1075, %r16;
	@%p10 bra 	$L__BB0_13;
$L__BB0_14:
	shl.b32 	%r23, %r2, 3;
	mov.u32 	%r286, sharedMem;
	mad.lo.s32 	%r287, %r23, %r268, %r286;
	add.s32 	%r24, %r287, 8192;
	mul.lo.s32 	%r288, %r2, %r268;
	shl.b32 	%r289, %r288, 4;
	add.s32 	%r290, %r24, %r289;
	mul.lo.s32 	%r25, %r268, %r4;
	shl.b32 	%r26, %r268, 1;
	mul.lo.s32 	%r27, %r26, %r4;
	setp.ne.s32 	%p11, %r6, 0;
	shl.b32 	%r291, %r4, 2;
	add.s32 	%r28, %r290, %r291;
	@%p11 bra 	$L__BB0_16;
	mov.b32 	%r292, 0;
	st.shared.u32 	[%r28], %r292;
$L__BB0_16:
	bar.warp.sync 	-1;
	setp.lt.s32 	%p12, %r267, 1;
	shl.b32 	%r293, %r27, 3;
	add.s32 	%r29, %r24, %r293;
	@%p12 bra 	$L__BB0_125;
	add.s32 	%r30, %r268, -1;
	mul.lo.s32 	%r295, %r7, %r6;
	add.s32 	%r31, %r27, %r295;
	add.s32 	%r32, %r27, %r268;
	add.s32 	%r33, %r295, %r25;
	add.s32 	%r34, %r7, -1;
	and.b32  	%r35, %r7, 15;
	add.s32 	%r36, %r35, -1;
	and.b32  	%r37, %r7, 7;
	add.s32 	%r38, %r37, -1;
	and.b32  	%r39, %r268, 7;
	and.b32  	%r40, %r268, 3;
	and.b32  	%r41, %r7, 67108848;
	and.b32  	%r42, %r7, 3;
	and.b32  	%r43, %r268, 2147483640;
	and.b32  	%r44, %r268, 1;
	mov.f32 	%f238, 0f7F7FFFFF;
	mov.b32 	%r1076, 0;
$L__BB0_18:
	sub.s32 	%r46, %r267, %r1076;
	min.s32 	%r47, %r46, 1024;
	setp.le.s32 	%p13, %r46, %r3;
	@%p13 bra 	$L__BB0_21;
	mov.u32 	%r1077, %r3;
$L__BB0_20:
	ld.param.u64 	%rd98, [_Z10knn_kernelPK6float2iS1_iP4Pairi_param_2];
	shl.b32 	%r296, %r1077, 3;
	mov.u32 	%r297, sharedMem;
	add.s32 	%r298, %r297, %r296;
	add.s32 	%r299, %r1077, %r1076;
	cvta.to.global.u64 	%rd41, %rd98;
	mul.wide.u32 	%rd42, %r299, 8;
	add.s64 	%rd43, %rd41, %rd42;
	ld.global.nc.v2.f32 	{%f45, %f46}, [%rd43];
	st.shared.v2.f32 	[%r298], {%f45, %f46};
	add.s32 	%r1077, %r1077, %r1;
	setp.lt.s32 	%p14, %r1077, %r47;
	@%p14 bra 	$L__BB0_20;
$L__BB0_21:
	bar.sync 	0;
	setp.le.s32 	%p15, %r46, %r6;
	@%p15 bra 	$L__BB0_124;
	mov.u32 	%r1078, %r6;
$L__BB0_23:
	shl.b32 	%r300, %r1078, 3;
	mov.u32 	%r301, sharedMem;
	add.s32 	%r302, %r301, %r300;
	ld.shared.v2.f32 	{%f47, %f48}, [%r302];
	sub.f32 	%f49, %f1, %f47;
	sub.f32 	%f50, %f2, %f48;
	mul.f32 	%f51, %f50, %f50;
	fma.rn.f32 	%f5, %f49, %f49, %f51;
	setp.geu.f32 	%p16, %f5, %f238;
	@%p16 bra 	$L__BB0_123;
	atom.shared.add.u32 	%r51, [%r28], 1;
	setp.ge.s32 	%p17, %r51, %r268;
	@%p17 bra 	$L__BB0_26;
	add.s32 	%r303, %r51, %r25;
	shl.b32 	%r304, %r303, 3;
	add.s32 	%r306, %r301, %r304;
	add.s32 	%r307, %r1078, %r1076;
	mov.b32 	%r308, %f5;
	st.shared.v2.u32 	[%r306+8192], {%r307, %r308};
$L__BB0_26:
	setp.ne.s32 	%p18, %r51, %r30;
	@%p18 bra 	$L__BB0_123;
	setp.lt.s32 	%p19, %r268, 32;
	@%p19 bra 	$L__BB0_41;
	setp.lt.u32 	%p20, %r34, 15;
	mov.b32 	%r1081, 0;
	@%p20 bra 	$L__BB0_31;
	mov.b32 	%r1079, 0;
$L__BB0_30:
	.pragma "nounroll";
	add.s32 	%r311, %r31, %r1079;
	shl.b32 	%r312, %r311, 3;
	add.s32 	%r313, %r24, %r312;
	mul.wide.u32 	%rd44, %r1079, 8;
	add.s64 	%rd45, %rd2, %rd44;
	ld.local.v4.u32 	{%r314, %r315, %r316, %r317}, [%rd45];
	st.shared.v2.u32 	[%r313], {%r314, %r315};
	st.shared.v2.u32 	[%r313+8], {%r316, %r317};
	ld.local.v4.u32 	{%r318, %r319, %r320, %r321}, [%rd45+16];
	st.shared.v2.u32 	[%r313+16], {%r318, %r319};
	st.shared.v2.u32 	[%r313+24], {%r320, %r321};
	ld.local.v4.u32 	{%r322, %r323, %r324, %r325}, [%rd45+32];
	st.shared.v2.u32 	[%r313+32], {%r322, %r323};
	st.shared.v2.u32 	[%r313+40], {%r324, %r325};
	ld.local.v4.u32 	{%r326, %r327, %r328, %r329}, [%rd45+48];
	st.shared.v2.u32 	[%r313+48], {%r326, %r327};
	st.shared.v2.u32 	[%r313+56], {%r328, %r329};
	ld.local.v4.u32 	{%r330, %r331, %r332, %r333}, [%rd45+64];
	st.shared.v2.u32 	[%r313+64], {%r330, %r331};
	st.shared.v2.u32 	[%r313+72], {%r332, %r333};
	ld.local.v4.u32 	{%r334, %r335, %r336, %r337}, [%rd45+80];
	st.shared.v2.u32 	[%r313+80], {%r334, %r335};
	st.shared.v2.u32 	[%r313+88], {%r336, %r337};
	ld.local.v4.u32 	{%r338, %r339, %r340, %r341}, [%rd45+96];
	st.shared.v2.u32 	[%r313+96], {%r338, %r339};
	st.shared.v2.u32 	[%r313+104], {%r340, %r341};
	ld.local.v4.u32 	{%r342, %r343, %r344, %r345}, [%rd45+112];
	st.shared.v2.u32 	[%r313+112], {%r342, %r343};
	st.shared.v2.u32 	[%r313+120], {%r344, %r345};
	add.s32 	%r1079, %r1079, 16;
	setp.ne.s32 	%p21, %r1079, %r41;
	mov.u32 	%r1081, %r41;
	@%p21 bra 	$L__BB0_30;
$L__BB0_31:
	setp.eq.s32 	%p22, %r35, 0;
	@%p22 bra 	$L__BB0_41;
	setp.lt.u32 	%p23, %r36, 7;
	@%p23 bra 	$L__BB0_34;
	add.s32 	%r346, %r31, %r1081;
	shl.b32 	%r347, %r346, 3;
	add.s32 	%r348, %r24, %r347;
	mul.wide.u32 	%rd46, %r1081, 8;
	add.s64 	%rd47, %rd2, %rd46;
	ld.local.v2.u32 	{%r349, %r350}, [%rd47];
	st.shared.v2.u32 	[%r348], {%r349, %r350};
	ld.local.v2.u32 	{%r351, %r352}, [%rd47+8];
	st.shared.v2.u32 	[%r348+8], {%r351, %r352};
	ld.local.v2.u32 	{%r353, %r354}, [%rd47+16];
	st.shared.v2.u32 	[%r348+16], {%r353, %r354};
	ld.local.v2.u32 	{%r355, %r356}, [%rd47+24];
	st.shared.v2.u32 	[%r348+24], {%r355, %r356};
	ld.local.v2.u32 	{%r357, %r358}, [%rd47+32];
	st.shared.v2.u32 	[%r348+32], {%r357, %r358};
	ld.local.v2.u32 	{%r359, %r360}, [%rd47+40];
	st.shared.v2.u32 	[%r348+40], {%r359, %r360};
	ld.local.v2.u32 	{%r361, %r362}, [%rd47+48];
	st.shared.v2.u32 	[%r348+48], {%r361, %r362};
	ld.local.v2.u32 	{%r363, %r364}, [%rd47+56];
	st.shared.v2.u32 	[%r348+56], {%r363, %r364};
	add.s32 	%r1081, %r1081, 8;
$L__BB0_34:
	setp.eq.s32 	%p24, %r37, 0;
	@%p24 bra 	$L__BB0_41;
	setp.lt.u32 	%p25, %r38, 3;
	@%p25 bra 	$L__BB0_37;
	add.s32 	%r365, %r31, %r1081;
	shl.b32 	%r366, %r365, 3;
	add.s32 	%r367, %r24, %r366;
	mul.wide.u32 	%rd48, %r1081, 8;
	add.s64 	%rd49, %rd2, %rd48;
	ld.local.v2.u32 	{%r368, %r369}, [%rd49];
	st.shared.v2.u32 	[%r367], {%r368, %r369};
	ld.local.v2.u32 	{%r370, %r371}, [%rd49+8];
	st.shared.v2.u32 	[%r367+8], {%r370, %r371};
	ld.local.v2.u32 	{%r372, %r373}, [%rd49+16];
	st.shared.v2.u32 	[%r367+16], {%r372, %r373};
	ld.local.v2.u32 	{%r374, %r375}, [%rd49+24];
	st.shared.v2.u32 	[%r367+24], {%r374, %r375};
	add.s32 	%r1081, %r1081, 4;
$L__BB0_37:
	setp.eq.s32 	%p26, %r42, 0;
	@%p26 bra 	$L__BB0_41;
	setp.eq.s32 	%p27, %r42, 1;
	add.s32 	%r376, %r31, %r1081;
	shl.b32 	%r377, %r376, 3;
	add.s32 	%r59, %r24, %r377;
	mul.wide.u32 	%rd50, %r1081, 8;
	add.s64 	%rd3, %rd2, %rd50;
	ld.local.v2.u32 	{%r378, %r379}, [%rd3];
	st.shared.v2.u32 	[%r59], {%r378, %r379};
	@%p27 bra 	$L__BB0_41;
	setp.eq.s32 	%p28, %r42, 2;
	ld.local.v2.u32 	{%r380, %r381}, [%rd3+8];
	st.shared.v2.u32 	[%r59+8], {%r380, %r381};
	@%p28 bra 	$L__BB0_41;
	ld.local.v2.u32 	{%r382, %r383}, [%rd3+16];
	st.shared.v2.u32 	[%r59+16], {%r382, %r383};
$L__BB0_41:
	setp.ne.s32 	%p29, %r6, 0;
	bar.warp.sync 	-1;
	@%p29 bra 	$L__BB0_66;
	ld.shared.u32 	%r1086, [%r28];
	setp.ge.s32 	%p30, %r1086, %r268;
	@%p30 bra 	$L__BB0_54;
	sub.s32 	%r61, %r268, %r1086;
	and.b32  	%r62, %r61, 7;
	sub.s32 	%r384, %r1086, %r268;
	setp.gt.u32 	%p31, %r384, -8;
	@%p31 bra 	$L__BB0_46;
	mov.b32 	%r1087, 0;
$L__BB0_45:
	.pragma "nounroll";
	add.s32 	%r386, %r1086, %r25;
	shl.b32 	%r387, %r386, 3;
	add.s32 	%r389, %r301, %r387;
	mov.b32 	%r390, 2139095039;
	mov.b32 	%r391, -1;
	st.shared.v2.u32 	[%r389+8192], {%r391, %r390};
	st.shared.v2.u32 	[%r389+8200], {%r391, %r390};
	st.shared.v2.u32 	[%r389+8208], {%r391, %r390};
	st.shared.v2.u32 	[%r389+8216], {%r391, %r390};
	st.shared.v2.u32 	[%r389+8224], {%r391, %r390};
	st.shared.v2.u32 	[%r389+8232], {%r391, %r390};
	st.shared.v2.u32 	[%r389+8240], {%r391, %r390};
	st.shared.v2.u32 	[%r389+8248], {%r391, %r390};
	add.s32 	%r1086, %r1086, 8;
	add.s32 	%r1087, %r1087, 8;
	and.b32  	%r392, %r61, -8;
	setp.eq.s32 	%p32, %r1087, %r392;
	@%p32 bra 	$L__BB0_46;
	bra.uni 	$L__BB0_45;
$L__BB0_46:
	setp.eq.s32 	%p33, %r62, 0;
	@%p33 bra 	$L__BB0_54;
	and.b32  	%r64, %r61, 3;
	setp.lt.u32 	%p34, %r62, 4;
	@%p34 bra 	$L__BB0_49;
	add.s32 	%r393, %r1086, %r25;
	shl.b32 	%r394, %r393, 3;
	add.s32 	%r396, %r301, %r394;
	mov.b32 	%r397, 2139095039;
	mov.b32 	%r398, -1;
	st.shared.v2.u32 	[%r396+8192], {%r398, %r397};
	st.shared.v2.u32 	[%r396+8200], {%r398, %r397};
	st.shared.v2.u32 	[%r396+8208], {%r398, %r397};
	st.shared.v2.u32 	[%r396+8216], {%r398, %r397};
	add.s32 	%r1086, %r1086, 4;
$L__BB0_49:
	setp.eq.s32 	%p35, %r64, 0;
	@%p35 bra 	$L__BB0_54;
	setp.eq.s32 	%p36, %r64, 1;
	@%p36 bra 	$L__BB0_52;
	add.s32 	%r399, %r1086, %r25;
	shl.b32 	%r400, %r399, 3;
	add.s32 	%r402, %r301, %r400;
	mov.b32 	%r403, 2139095039;
	mov.b32 	%r404, -1;
	st.shared.v2.u32 	[%r402+8192], {%r404, %r403};
	st.shared.v2.u32 	[%r402+8200], {%r404, %r403};
	add.s32 	%r1086, %r1086, 2;
$L__BB0_52:
	and.b32  	%r405, %r61, 1;
	setp.eq.b32 	%p37, %r405, 1;
	not.pred 	%p38, %p37;
	@%p38 bra 	$L__BB0_54;
	add.s32 	%r406, %r1086, %r25;
	shl.b32 	%r407, %r406, 3;
	add.s32 	%r409, %r301, %r407;
	mov.b32 	%r410, 2139095039;
	mov.b32 	%r411, -1;
	st.shared.v2.u32 	[%r409+8192], {%r411, %r410};
$L__BB0_54:
	setp.lt.s32 	%p39, %r268, 1;
	@%p39 bra 	$L__BB0_66;
	setp.lt.u32 	%p40, %r30, 7;
	mov.b32 	%r1090, 0;
	@%p40 bra 	$L__BB0_58;
	mov.b32 	%r1088, 0;
$L__BB0_57:
	.pragma "nounroll";
	add.s32 	%r414, %r32, %r1088;
	shl.b32 	%r415, %r414, 3;
	add.s32 	%r416, %r24, %r415;
	add.s32 	%r417, %r1088, %r25;
	shl.b32 	%r418, %r417, 3;
	add.s32 	%r420, %r301, %r418;
	ld.shared.v2.u32 	{%r421, %r422}, [%r420+8192];
	st.shared.v2.u32 	[%r416], {%r421, %r422};
	ld.shared.v2.u32 	{%r423, %r424}, [%r420+8200];
	st.shared.v2.u32 	[%r416+8], {%r423, %r424};
	ld.shared.v2.u32 	{%r425, %r426}, [%r420+8208];
	st.shared.v2.u32 	[%r416+16], {%r425, %r426};
	ld.shared.v2.u32 	{%r427, %r428}, [%r420+8216];
	st.shared.v2.u32 	[%r416+24], {%r427, %r428};
	ld.shared.v2.u32 	{%r429, %r430}, [%r420+8224];
	st.shared.v2.u32 	[%r416+32], {%r429, %r430};
	ld.shared.v2.u32 	{%r431, %r432}, [%r420+8232];
	st.shared.v2.u32 	[%r416+40], {%r431, %r432};
	ld.shared.v2.u32 	{%r433, %r434}, [%r420+8240];
	st.shared.v2.u32 	[%r416+48], {%r433, %r434};
	ld.shared.v2.u32 	{%r435, %r436}, [%r420+8248];
	st.shared.v2.u32 	[%r416+56], {%r435, %r436};
	add.s32 	%r1088, %r1088, 8;
	setp.ne.s32 	%p41, %r1088, %r43;
	mov.u32 	%r1090, %r43;
	@%p41 bra 	$L__BB0_57;
$L__BB0_58:
	setp.eq.s32 	%p42, %r39, 0;
	@%p42 bra 	$L__BB0_66;
	add.s32 	%r437, %r39, -1;
	setp.lt.u32 	%p43, %r437, 3;
	@%p43 bra 	$L__BB0_61;
	add.s32 	%r438, %r32, %r1090;
	shl.b32 	%r439, %r438, 3;
	add.s32 	%r440, %r24, %r439;
	add.s32 	%r441, %r1090, %r25;
	shl.b32 	%r442, %r441, 3;
	add.s32 	%r444, %r301, %r442;
	ld.shared.v2.u32 	{%r445, %r446}, [%r444+8192];
	st.shared.v2.u32 	[%r440], {%r445, %r446};
	ld.shared.v2.u32 	{%r447, %r448}, [%r444+8200];
	st.shared.v2.u32 	[%r440+8], {%r447, %r448};
	ld.shared.v2.u32 	{%r449, %r450}, [%r444+8208];
	st.shared.v2.u32 	[%r440+16], {%r449, %r450};
	ld.shared.v2.u32 	{%r451, %r452}, [%r444+8216];
	st.shared.v2.u32 	[%r440+24], {%r451, %r452};
	add.s32 	%r1090, %r1090, 4;
$L__BB0_61:
	setp.eq.s32 	%p44, %r40, 0;
	@%p44 bra 	$L__BB0_66;
	setp.eq.s32 	%p45, %r40, 1;
	@%p45 bra 	$L__BB0_64;
	add.s32 	%r453, %r32, %r1090;
	shl.b32 	%r454, %r453, 3;
	add.s32 	%r455, %r24, %r454;
	add.s32 	%r456, %r1090, %r25;
	shl.b32 	%r457, %r456, 3;
	add.s32 	%r459, %r301, %r457;
	ld.shared.v2.u32 	{%r460, %r461}, [%r459+8192];
	st.shared.v2.u32 	[%r455], {%r460, %r461};
	ld.shared.v2.u32 	{%r462, %r463}, [%r459+8200];
	st.shared.v2.u32 	[%r455+8], {%r462, %r463};
	add.s32 	%r1090, %r1090, 2;
$L__BB0_64:
	setp.eq.s32 	%p46, %r44, 0;
	@%p46 bra 	$L__BB0_66;
	add.s32 	%r464, %r32, %r1090;
	shl.b32 	%r465, %r464, 3;
	add.s32 	%r466, %r24, %r465;
	add.s32 	%r467, %r1090, %r25;
	shl.b32 	%r468, %r467, 3;
	add.s32 	%r470, %r301, %r468;
	ld.shared.v2.u32 	{%r471, %r472}, [%r470+8192];
	st.shared.v2.u32 	[%r466], {%r471, %r472};
$L__BB0_66:
	setp.ne.s32 	%p47, %r6, 0;
	bar.warp.sync 	-1;
	@%p47 bra 	$L__BB0_94;
	setp.lt.s32 	%p48, %r268, 1;
	@%p48 bra 	$L__BB0_75;
	add.s32 	%r1093, %r30, %r268;
	mov.b32 	%r1092, 0;
$L__BB0_69:
	sub.s32 	%r474, %r1093, %r1092;
	shr.u32 	%r475, %r474, 31;
	add.s32 	%r476, %r474, %r475;
	shr.u32 	%r477, %r476, 1;
	add.s32 	%r478, %r477, %r1092;
	shl.b32 	%r479, %r478, 3;
	add.s32 	%r480, %r29, %r479;
	ld.shared.v2.u32 	{%r481, %r482}, [%r480];
	mov.b32 	%f6, %r482;
	shl.b32 	%r483, %r1093, 3;
	add.s32 	%r83, %r29, %r483;
	ld.shared.v2.u32 	{%r484, %r485}, [%r83];
	st.shared.v2.u32 	[%r480], {%r484, %r485};
	st.shared.v2.u32 	[%r83], {%r481, %r482};
	mov.u32 	%r1094, %r1092;
	mov.u32 	%r1096, %r1092;
$L__BB0_70:
	shl.b32 	%r486, %r1094, 3;
	add.s32 	%r487, %r29, %r486;
	add.s32 	%r86, %r487, 4;
	ld.shared.f32 	%f7, [%r487+4];
	setp.geu.f32 	%p49, %f7, %f6;
	@%p49 bra 	$L__BB0_72;
	shl.b32 	%r488, %r1096, 3;
	add.s32 	%r489, %r29, %r488;
	ld.shared.u32 	%r490, [%r86+-4];
	ld.shared.v2.u32 	{%r491, %r492}, [%r489];
	st.shared.v2.u32 	[%r86+-4], {%r491, %r492};
	mov.b32 	%r493, %f7;
	st.shared.v2.u32 	[%r489], {%r490, %r493};
	add.s32 	%r1096, %r1096, 1;
$L__BB0_72:
	add.s32 	%r1094, %r1094, 1;
	setp.lt.s32 	%p50, %r1094, %r1093;
	@%p50 bra 	$L__BB0_70;
	shl.b32 	%r494, %r1096, 3;
	add.s32 	%r495, %r29, %r494;
	ld.shared.v2.u32 	{%r496, %r497}, [%r495];
	ld.shared.v2.u32 	{%r498, %r499}, [%r83];
	st.shared.v2.u32 	[%r495], {%r498, %r499};
	st.shared.v2.u32 	[%r83], {%r496, %r497};
	setp.eq.s32 	%p51, %r1096, %r268;
	@%p51 bra 	$L__BB0_75;
	setp.lt.s32 	%p52, %r1096, %r268;
	add.s32 	%r500, %r1096, 1;
	add.s32 	%r501, %r1096, -1;
	selp.b32 	%r1093, %r1093, %r501, %p52;
	selp.b32 	%r1092, %r500, %r1092, %p52;
	setp.lt.s32 	%p53, %r1092, %r1093;
	@%p53 bra 	$L__BB0_69;
$L__BB0_75:
	setp.lt.s32 	%p54, %r268, 2;
	@%p54 bra 	$L__BB0_81;
	mov.b32 	%r1097, 1;
$L__BB0_77:
	shl.b32 	%r503, %r1097, 3;
	add.s32 	%r504, %r29, %r503;
	ld.shared.v2.u32 	{%r93, %r1068}, [%r504];
	mov.b32 	%f8, %r1068;
	mov.u32 	%r1098, %r1097;
$L__BB0_78:
	shl.b32 	%r505, %r1098, 3;
	add.s32 	%r506, %r29, %r505;
	add.s32 	%r96, %r506, 4;
	ld.shared.f32 	%f9, [%r506+-4];
	setp.leu.f32 	%p55, %f9, %f8;
	mov.u32 	%r1099, %r1098;
	@%p55 bra 	$L__BB0_80;
	add.s32 	%r97, %r1098, -1;
	ld.shared.u32 	%r508, [%r96+-12];
	mov.b32 	%r509, %f9;
	st.shared.v2.u32 	[%r96+-4], {%r508, %r509};
	setp.gt.s32 	%p56, %r1098, 1;
	mov.b32 	%r1099, 0;
	mov.u32 	%r1098, %r97;
	@%p56 bra 	$L__BB0_78;
$L__BB0_80:
	shl.b32 	%r510, %r1099, 3;
	add.s32 	%r511, %r29, %r510;
	st.shared.v2.u32 	[%r511], {%r93, %r1068};
	add.s32 	%r1097, %r1097, 1;
	setp.eq.s32 	%p57, %r1097, %r268;
	@%p57 bra 	$L__BB0_81;
	bra.uni 	$L__BB0_77;
$L__BB0_81:
	setp.lt.s32 	%p58, %r268, 1;
	@%p58 bra 	$L__BB0_93;
	setp.lt.u32 	%p59, %r30, 7;
	mov.b32 	%r1102, 0;
	@%p59 bra 	$L__BB0_85;
	mov.b32 	%r1100, 0;
$L__BB0_84:
	.pragma "nounroll";
	add.s32 	%r515, %r1100, %r25;
	shl.b32 	%r516, %r515, 3;
	mov.u32 	%r517, sharedMem;
	add.s32 	%r518, %r517, %r516;
	shl.b32 	%r519, %r1100, 3;
	add.s32 	%r520, %r29, %r519;
	ld.shared.v2.u32 	{%r521, %r522}, [%r520];
	st.shared.v2.u32 	[%r518+8192], {%r521, %r522};
	ld.shared.v2.u32 	{%r523, %r524}, [%r520+8];
	st.shared.v2.u32 	[%r518+8200], {%r523, %r524};
	ld.shared.v2.u32 	{%r525, %r526}, [%r520+16];
	st.shared.v2.u32 	[%r518+8208], {%r525, %r526};
	ld.shared.v2.u32 	{%r527, %r528}, [%r520+24];
	st.shared.v2.u32 	[%r518+8216], {%r527, %r528};
	ld.shared.v2.u32 	{%r529, %r530}, [%r520+32];
	st.shared.v2.u32 	[%r518+8224], {%r529, %r530};
	ld.shared.v2.u32 	{%r531, %r532}, [%r520+40];
	st.shared.v2.u32 	[%r518+8232], {%r531, %r532};
	ld.shared.v2.u32 	{%r533, %r534}, [%r520+48];
	st.shared.v2.u32 	[%r518+8240], {%r533, %r534};
	ld.shared.v2.u32 	{%r535, %r536}, [%r520+56];
	st.shared.v2.u32 	[%r518+8248], {%r535, %r536};
	add.s32 	%r1100, %r1100, 8;
	setp.ne.s32 	%p60, %r1100, %r43;
	mov.u32 	%r1102, %r43;
	@%p60 bra 	$L__BB0_84;
$L__BB0_85:
	setp.eq.s32 	%p61, %r39, 0;
	@%p61 bra 	$L__BB0_93;
	add.s32 	%r537, %r39, -1;
	setp.lt.u32 	%p62, %r537, 3;
	@%p62 bra 	$L__BB0_88;
	add.s32 	%r538, %r1102, %r25;
	shl.b32 	%r539, %r538, 3;
	mov.u32 	%r540, sharedMem;
	add.s32 	%r541, %r540, %r539;
	shl.b32 	%r542, %r1102, 3;
	add.s32 	%r543, %r29, %r542;
	ld.shared.v2.u32 	{%r544, %r545}, [%r543];
	st.shared.v2.u32 	[%r541+8192], {%r544, %r545};
	ld.shared.v2.u32 	{%r546, %r547}, [%r543+8];
	st.shared.v2.u32 	[%r541+8200], {%r546, %r547};
	ld.shared.v2.u32 	{%r548, %r549}, [%r543+16];
	st.shared.v2.u32 	[%r541+8208], {%r548, %r549};
	ld.shared.v2.u32 	{%r550, %r551}, [%r543+24];
	st.shared.v2.u32 	[%r541+8216], {%r550, %r551};
	add.s32 	%r1102, %r1102, 4;
$L__BB0_88:
	setp.eq.s32 	%p63, %r40, 0;
	@%p63 bra 	$L__BB0_93;
	setp.eq.s32 	%p64, %r40, 1;
	@%p64 bra 	$L__BB0_91;
	add.s32 	%r552, %r1102, %r25;
	shl.b32 	%r553, %r552, 3;
	mov.u32 	%r554, sharedMem;
	add.s32 	%r555, %r554, %r553;
	shl.b32 	%r556, %r1102, 3;
	add.s32 	%r557, %r29, %r556;
	ld.shared.v2.u32 	{%r558, %r559}, [%r557];
	st.shared.v2.u32 	[%r555+8192], {%r558, %r559};
	ld.shared.v2.u32 	{%r560, %r561}, [%r557+8];
	st.shared.v2.u32 	[%r555+8200], {%r560, %r561};
	add.s32 	%r1102, %r1102, 2;
$L__BB0_91:
	setp.eq.s32 	%p65, %r44, 0;
	@%p65 bra 	$L__BB0_93;
	add.s32 	%r562, %r1102, %r25;
	shl.b32 	%r563, %r562, 3;
	mov.u32 	%r564, sharedMem;
	add.s32 	%r565, %r564, %r563;
	shl.b32 	%r566, %r1102, 3;
	add.s32 	%r567, %r29, %r566;
	ld.shared.v2.u32 	{%r568, %r569}, [%r567];
	st.shared.v2.u32 	[%r565+8192], {%r568, %r569};
$L__BB0_93:
	mov.b32 	%r570, 0;
	st.shared.u32 	[%r28], %r570;
$L__BB0_94:
	setp.lt.s32 	%p66, %r268, 32;
	bar.warp.sync 	-1;
	mov.f32 	%f237, 0fBF800000;
	@%p66 bra 	$L__BB0_122;
	setp.lt.u32 	%p67, %r34, 15;
	mov.b32 	%r1105, 0;
	@%p67 bra 	$L__BB0_98;
	mov.b32 	%r1107, 0;
$L__BB0_97:
	.pragma "nounroll";
	mul.wide.u32 	%rd51, %r1107, 8;
	add.s64 	%rd52, %rd2, %rd51;
	add.s32 	%r573, %r33, %r1107;
	shl.b32 	%r574, %r573, 3;
	mov.u32 	%r575, sharedMem;
	add.s32 	%r576, %r575, %r574;
	ld.shared.v2.u32 	{%r577, %r578}, [%r576+8192];
	ld.shared.v2.u32 	{%r579, %r580}, [%r576+8200];
	st.local.v4.u32 	[%rd52], {%r577, %r578, %r579, %r580};
	ld.shared.v2.u32 	{%r581, %r582}, [%r576+8208];
	ld.shared.v2.u32 	{%r583, %r584}, [%r576+8216];
	st.local.v4.u32 	[%rd52+16], {%r581, %r582, %r583, %r584};
	ld.shared.v2.u32 	{%r585, %r586}, [%r576+8224];
	ld.shared.v2.u32 	{%r587, %r588}, [%r576+8232];
	st.local.v4.u32 	[%rd52+32], {%r585, %r586, %r587, %r588};
	ld.shared.v2.u32 	{%r589, %r590}, [%r576+8240];
	ld.shared.v2.u32 	{%r591, %r592}, [%r576+8248];
	st.local.v4.u32 	[%rd52+48], {%r589, %r590, %r591, %r592};
	ld.shared.v2.u32 	{%r593, %r594}, [%r576+8256];
	ld.shared.v2.u32 	{%r595, %r596}, [%r576+8264];
	st.local.v4.u32 	[%rd52+64], {%r593, %r594, %r595, %r596};
	ld.shared.v2.u32 	{%r597, %r598}, [%r576+8272];
	ld.shared.v2.u32 	{%r599, %r600}, [%r576+8280];
	st.local.v4.u32 	[%rd52+80], {%r597, %r598, %r599, %r600};
	ld.shared.v2.u32 	{%r601, %r602}, [%r576+8288];
	ld.shared.v2.u32 	{%r603, %r604}, [%r576+8296];
	st.local.v4.u32 	[%rd52+96], {%r601, %r602, %r603, %r604};
	ld.shared.v2.u32 	{%r605, %r606}, [%r576+8304];
	ld.shared.v2.u32 	{%r607, %r608}, [%r576+8312];
	st.local.v4.u32 	[%rd52+112], {%r605, %r606, %r607, %r608};
	add.s32 	%r1107, %r1107, 16;
	setp.eq.s32 	%p68, %r1107, %r41;
	mov.u32 	%r1105, %r41;
	@%p68 bra 	$L__BB0_98;
	bra.uni 	$L__BB0_97;
$L__BB0_98:
	setp.eq.s32 	%p69, %r35, 0;
	@%p69 bra 	$L__BB0_108;
	setp.lt.u32 	%p70, %r36, 7;
	@%p70 bra 	$L__BB0_101;
	mul.wide.u32 	%rd53, %r1105, 8;
	add.s64 	%rd54, %rd2, %rd53;
	add.s32 	%r609, %r33, %r1105;
	shl.b32 	%r610, %r609, 3;
	mov.u32 	%r611, sharedMem;
	add.s32 	%r612, %r611, %r610;
	ld.shared.v2.u32 	{%r613, %r614}, [%r612+8192];
	st.local.v2.u32 	[%rd54], {%r613, %r614};
	ld.shared.v2.u32 	{%r615, %r616}, [%r612+8200];
	st.local.v2.u32 	[%rd54+8], {%r615, %r616};
	ld.shared.v2.u32 	{%r617, %r618}, [%r612+8208];
	st.local.v2.u32 	[%rd54+16], {%r617, %r618};
	ld.shared.v2.u32 	{%r619, %r620}, [%r612+8216];
	st.local.v2.u32 	[%rd54+24], {%r619, %r620};
	ld.shared.v2.u32 	{%r621, %r622}, [%r612+8224];
	st.local.v2.u32 	[%rd54+32], {%r621, %r622};
	ld.shared.v2.u32 	{%r623, %r624}, [%r612+8232];
	st.local.v2.u32 	[%rd54+40], {%r623, %r624};
	ld.shared.v2.u32 	{%r625, %r626}, [%r612+8240];
	st.local.v2.u32 	[%rd54+48], {%r625, %r626};
	ld.shared.v2.u32 	{%r627, %r628}, [%r612+8248];
	st.local.v2.u32 	[%rd54+56], {%r627, %r628};
	add.s32 	%r1105, %r1105, 8;
$L__BB0_101:
	setp.eq.s32 	%p71, %r37, 0;
	@%p71 bra 	$L__BB0_108;
	setp.lt.u32 	%p72, %r38, 3;
	@%p72 bra 	$L__BB0_104;
	mul.wide.u32 	%rd55, %r1105, 8;
	add.s64 	%rd56, %rd2, %rd55;
	add.s32 	%r629, %r33, %r1105;
	shl.b32 	%r630, %r629, 3;
	mov.u32 	%r631, sharedMem;
	add.s32 	%r632, %r631, %r630;
	ld.shared.v2.u32 	{%r633, %r634}, [%r632+8192];
	st.local.v2.u32 	[%rd56], {%r633, %r634};
	ld.shared.v2.u32 	{%r635, %r636}, [%r632+8200];
	st.local.v2.u32 	[%rd56+8], {%r635, %r636};
	ld.shared.v2.u32 	{%r637, %r638}, [%r632+8208];
	st.local.v2.u32 	[%rd56+16], {%r637, %r638};
	ld.shared.v2.u32 	{%r639, %r640}, [%r632+8216];
	st.local.v2.u32 	[%rd56+24], {%r639, %r640};
	add.s32 	%r1105, %r1105, 4;
$L__BB0_104:
	setp.eq.s32 	%p73, %r42, 0;
	@%p73 bra 	$L__BB0_108;
	setp.eq.s32 	%p74, %r42, 1;
	mul.wide.u32 	%rd57, %r1105, 8;
	add.s64 	%rd4, %rd2, %rd57;
	add.s32 	%r641, %r33, %r1105;
	shl.b32 	%r642, %r641, 3;
	mov.u32 	%r643, sharedMem;
	add.s32 	%r644, %r643, %r642;
	add.s32 	%r112, %r644, 8192;
	ld.shared.v2.u32 	{%r645, %r646}, [%r644+8192];
	st.local.v2.u32 	[%rd4], {%r645, %r646};
	@%p74 bra 	$L__BB0_108;
	setp.eq.s32 	%p75, %r42, 2;
	ld.shared.v2.u32 	{%r647, %r648}, [%r112+8];
	st.local.v2.u32 	[%rd4+8], {%r647, %r648};
	@%p75 bra 	$L__BB0_108;
	ld.shared.v2.u32 	{%r649, %r650}, [%r112+16];
	st.local.v2.u32 	[%rd4+16], {%r649, %r650};
$L__BB0_108:
	mov.f32 	%f237, 0fBF800000;
	mov.b32 	%r1109, 0;
	@%p67 bra 	$L__BB0_111;
	mov.f32 	%f237, 0fBF800000;
	mov.b32 	%r1111, 0;
$L__BB0_110:
	.pragma "nounroll";
	mul.wide.u32 	%rd58, %r1111, 8;
	add.s64 	%rd59, %rd2, %rd58;
	ld.local.f32 	%f56, [%rd59+4];
	setp.gt.f32 	%p77, %f56, %f237;
	selp.f32 	%f57, %f56, %f237, %p77;
	ld.local.f32 	%f58, [%rd59+12];
	.pragma "used_bytes_mask 61680";
	ld.local.v4.f32 	{%f59, %f60, %f61, %f62}, [%rd59+16];
	setp.gt.f32 	%p78, %f58, %f57;
	selp.f32 	%f63, %f58, %f57, %p78;
	setp.gt.f32 	%p79, %f60, %f63;
	selp.f32 	%f64, %f60, %f63, %p79;
	.pragma "used_bytes_mask 61680";
	ld.local.v4.f32 	{%f65, %f66, %f67, %f68}, [%rd59+32];
	setp.gt.f32 	%p80, %f62, %f64;
	selp.f32 	%f69, %f62, %f64, %p80;
	setp.gt.f32 	%p81, %f66, %f69;
	selp.f32 	%f70, %f66, %f69, %p81;
	.pragma "used_bytes_mask 61680";
	ld.local.v4.f32 	{%f71, %f72, %f73, %f74}, [%rd59+48];
	setp.gt.f32 	%p82, %f68, %f70;
	selp.f32 	%f75, %f68, %f70, %p82;
	setp.gt.f32 	%p83, %f72, %f75;
	selp.f32 	%f76, %f72, %f75, %p83;
	.pragma "used_bytes_mask 61680";
	ld.local.v4.f32 	{%f77, %f78, %f79, %f80}, [%rd59+64];
	setp.gt.f32 	%p84, %f74, %f76;
	selp.f32 	%f81, %f74, %f76, %p84;
	setp.gt.f32 	%p85, %f78, %f81;
	selp.f32 	%f82, %f78, %f81, %p85;
	.pragma "used_bytes_mask 61680";
	ld.local.v4.f32 	{%f83, %f84, %f85, %f86}, [%rd59+80];
	setp.gt.f32 	%p86, %f80, %f82;
	selp.f32 	%f87, %f80, %f82, %p86;
	setp.gt.f32 	%p87, %f84, %f87;
	selp.f32 	%f88, %f84, %f87, %p87;
	.pragma "used_bytes_mask 61680";
	ld.local.v4.f32 	{%f89, %f90, %f91, %f92}, [%rd59+96];
	setp.gt.f32 	%p88, %f86, %f88;
	selp.f32 	%f93, %f86, %f88, %p88;
	setp.gt.f32 	%p89, %f90, %f93;
	selp.f32 	%f94, %f90, %f93, %p89;
	.pragma "used_bytes_mask 61680";
	ld.local.v4.f32 	{%f95, %f96, %f97, %f98}, [%rd59+112];
	setp.gt.f32 	%p90, %f92, %f94;
	selp.f32 	%f99, %f92, %f94, %p90;
	setp.gt.f32 	%p91, %f96, %f99;
	selp.f32 	%f100, %f96, %f99, %p91;
	setp.gt.f32 	%p92, %f98, %f100;
	selp.f32 	%f237, %f98, %f100, %p92;
	add.s32 	%r1111, %r1111, 16;
	setp.eq.s32 	%p93, %r1111, %r41;
	mov.u32 	%r1109, %r41;
	@%p93 bra 	$L__BB0_111;
	bra.uni 	$L__BB0_110;
$L__BB0_111:
	@%p69 bra 	$L__BB0_122;
	setp.lt.u32 	%p95, %r36, 7;
	@%p95 bra 	$L__BB0_114;
	mul.wide.u32 	%rd60, %r1109, 8;
	add.s64 	%rd61, %rd2, %rd60;
	ld.local.f32 	%f102, [%rd61+4];
	setp.gt.f32 	%p96, %f102, %f237;
	selp.f32 	%f103, %f102, %f237, %p96;
	ld.local.f32 	%f104, [%rd61+12];
	setp.gt.f32 	%p97, %f104, %f103;
	selp.f32 	%f105, %f104, %f103, %p97;
	ld.local.f32 	%f106, [%rd61+20];
	setp.gt.f32 	%p98, %f106, %f105;
	selp.f32 	%f107, %f106, %f105, %p98;
	ld.local.f32 	%f108, [%rd61+28];
	setp.gt.f32 	%p99, %f108, %f107;
	selp.f32 	%f109, %f108, %f107, %p99;
	ld.local.f32 	%f110, [%rd61+36];
	setp.gt.f32 	%p100, %f110, %f109;
	selp.f32 	%f111, %f110, %f109, %p100;
	ld.local.f32 	%f112, [%rd61+44];
	setp.gt.f32 	%p101, %f112, %f111;
	selp.f32 	%f113, %f112, %f111, %p101;
	ld.local.f32 	%f114, [%rd61+52];
	setp.gt.f32 	%p102, %f114, %f113;
	selp.f32 	%f115, %f114, %f113, %p102;
	ld.local.f32 	%f116, [%rd61+60];
	setp.gt.f32 	%p103, %f116, %f115;
	selp.f32 	%f237, %f116, %f115, %p103;
	add.s32 	%r1109, %r1109, 8;
$L__BB0_114:
	setp.eq.s32 	%p104, %r37, 0;
	@%p104 bra 	$L__BB0_122;
	setp.lt.u32 	%p105, %r38, 3;
	@%p105 bra 	$L__BB0_117;
	mul.wide.u32 	%rd62, %r1109, 8;
	add.s64 	%rd63, %rd2, %rd62;
	ld.local.f32 	%f118, [%rd63+4];
	setp.gt.f32 	%p106, %f118, %f237;
	selp.f32 	%f119, %f118, %f237, %p106;
	ld.local.f32 	%f120, [%rd63+12];
	setp.gt.f32 	%p107, %f120, %f119;
	selp.f32 	%f121, %f120, %f119, %p107;
	ld.local.f32 	%f122, [%rd63+20];
	setp.gt.f32 	%p108, %f122, %f121;
	selp.f32 	%f123, %f122, %f121, %p108;
	ld.local.f32 	%f124, [%rd63+28];
	setp.gt.f32 	%p109, %f124, %f123;
	selp.f32 	%f237, %f124, %f123, %p109;
	add.s32 	%r1109, %r1109, 4;
$L__BB0_117:
	setp.eq.s32 	%p110, %r42, 0;
	@%p110 bra 	$L__BB0_122;
	setp.eq.s32 	%p111, %r42, 1;
	mul.wide.u32 	%rd64, %r1109, 8;
	add.s64 	%rd65, %rd2, %rd64;
	add.s64 	%rd5, %rd65, 4;
	ld.local.f32 	%f125, [%rd65+4];
	setp.gt.f32 	%p112, %f125, %f237;
	selp.f32 	%f237, %f125, %f237, %p112;
	@%p111 bra 	$L__BB0_122;
	setp.eq.s32 	%p113, %r42, 2;
	ld.local.f32 	%f126, [%rd5+8];
	setp.gt.f32 	%p114, %f126, %f237;
	selp.f32 	%f237, %f126, %f237, %p114;
	@%p113 bra 	$L__BB0_122;
	ld.local.f32 	%f20, [%rd5+16];
	setp.leu.f32 	%p115, %f20, %f237;
	@%p115 bra 	$L__BB0_122;
	mov.f32 	%f237, %f20;
$L__BB0_122:
	mov.b32 	%r653, %f237;
	shfl.sync.down.b32	%r654|%p116, %r653, 16, 31, -1;
	mov.b32 	%f127, %r654;
	max.f32 	%f128, %f237, %f127;
	mov.b32 	%r655, %f128;
	shfl.sync.down.b32	%r656|%p117, %r655, 8, 31, -1;
	mov.b32 	%f129, %r656;
	max.f32 	%f130, %f128, %f129;
	mov.b32 	%r657, %f130;
	shfl.sync.down.b32	%r658|%p118, %r657, 4, 31, -1;
	mov.b32 	%f131, %r658;
	max.f32 	%f132, %f130, %f131;
	mov.b32 	%r659, %f132;
	shfl.sync.down.b32	%r660|%p119, %r659, 2, 31, -1;
	mov.b32 	%f133, %r660;
	max.f32 	%f134, %f132, %f133;
	mov.b32 	%r661, %f134;
	shfl.sync.down.b32	%r662|%p120, %r661, 1, 31, -1;
	mov.b32 	%f135, %r662;
	max.f32 	%f238, %f134, %f135;
	bar.warp.sync 	-1;
$L__BB0_123:
	add.s32 	%r1078, %r1078, 32;
	setp.lt.s32 	%p121, %r1078, %r47;
	@%p121 bra 	$L__BB0_23;
$L__BB0_124:
	bar.sync 	0;
	add.s32 	%r1076, %r1076, 1024;
	setp.lt.s32 	%p122, %r1076, %r267;
	@%p122 bra 	$L__BB0_18;
$L__BB0_125:
	ld.shared.u32 	%r663, [%r28];
	shfl.sync.idx.b32	%r664|%p123, %r663, 0, 31, -1;
	setp.lt.s32 	%p124, %r664, 1;
	@%p124 bra 	$L__BB0_218;
	mul.lo.s32 	%r124, %r26, %r4;
	setp.lt.s32 	%p125, %r268, 32;
	@%p125 bra 	$L__BB0_139;
	mad.lo.s32 	%r125, %r7, %r6, %r124;
	add.s32 	%r666, %r7, -1;
	and.b32  	%r126, %r7, 15;
	setp.lt.u32 	%p126, %r666, 15;
	mov.b32 	%r1114, 0;
	@%p126 bra 	$L__BB0_130;
	and.b32  	%r1114, %r7, 67108848;
	mov.b32 	%r1112, 0;
$L__BB0_129:
	.pragma "nounroll";
	add.s32 	%r668, %r125, %r1112;
	shl.b32 	%r669, %r668, 3;
	add.s32 	%r670, %r24, %r669;
	mul.wide.u32 	%rd66, %r1112, 8;
	add.s64 	%rd67, %rd2, %rd66;
	ld.local.v4.u32 	{%r671, %r672, %r673, %r674}, [%rd67];
	st.shared.v2.u32 	[%r670], {%r671, %r672};
	st.shared.v2.u32 	[%r670+8], {%r673, %r674};
	ld.local.v4.u32 	{%r675, %r676, %r677, %r678}, [%rd67+16];
	st.shared.v2.u32 	[%r670+16], {%r675, %r676};
	st.shared.v2.u32 	[%r670+24], {%r677, %r678};
	ld.local.v4.u32 	{%r679, %r680, %r681, %r682}, [%rd67+32];
	st.shared.v2.u32 	[%r670+32], {%r679, %r680};
	st.shared.v2.u32 	[%r670+40], {%r681, %r682};
	ld.local.v4.u32 	{%r683, %r684, %r685, %r686}, [%rd67+48];
	st.shared.v2.u32 	[%r670+48], {%r683, %r684};
	st.shared.v2.u32 	[%r670+56], {%r685, %r686};
	ld.local.v4.u32 	{%r687, %r688, %r689, %r690}, [%rd67+64];
	st.shared.v2.u32 	[%r670+64], {%r687, %r688};
	st.shared.v2.u32 	[%r670+72], {%r689, %r690};
	ld.local.v4.u32 	{%r691, %r692, %r693, %r694}, [%rd67+80];
	st.shared.v2.u32 	[%r670+80], {%r691, %r692};
	st.shared.v2.u32 	[%r670+88], {%r693, %r694};
	ld.local.v4.u32 	{%r695, %r696, %r697, %r698}, [%rd67+96];
	st.shared.v2.u32 	[%r670+96], {%r695, %r696};
	st.shared.v2.u32 	[%r670+104], {%r697, %r698};
	ld.local.v4.u32 	{%r699, %r700, %r701, %r702}, [%rd67+112];
	st.shared.v2.u32 	[%r670+112], {%r699, %r700};
	st.shared.v2.u32 	[%r670+120], {%r701, %r702};
	add.s32 	%r1112, %r1112, 16;
	setp.ne.s32 	%p127, %r1112, %r1114;
	@%p127 bra 	$L__BB0_129;
$L__BB0_130:
	setp.eq.s32 	%p128, %r126, 0;
	@%p128 bra 	$L__BB0_139;
	and.b32  	%r131, %r7, 7;
	setp.lt.u32 	%p129, %r126, 8;
	@%p129 bra 	$L__BB0_133;
	add.s32 	%r703, %r125, %r1114;
	shl.b32 	%r704, %r703, 3;
	add.s32 	%r705, %r24, %r704;
	mul.wide.u32 	%rd68, %r1114, 8;
	add.s64 	%rd69, %rd2, %rd68;
	ld.local.v2.u32 	{%r706, %r707}, [%rd69];
	st.shared.v2.u32 	[%r705], {%r706, %r707};
	ld.local.v2.u32 	{%r708, %r709}, [%rd69+8];
	st.shared.v2.u32 	[%r705+8], {%r708, %r709};
	ld.local.v2.u32 	{%r710, %r711}, [%rd69+16];
	st.shared.v2.u32 	[%r705+16], {%r710, %r711};
	ld.local.v2.u32 	{%r712, %r713}, [%rd69+24];
	st.shared.v2.u32 	[%r705+24], {%r712, %r713};
	ld.local.v2.u32 	{%r714, %r715}, [%rd69+32];
	st.shared.v2.u32 	[%r705+32], {%r714, %r715};
	ld.local.v2.u32 	{%r716, %r717}, [%rd69+40];
	st.shared.v2.u32 	[%r705+40], {%r716, %r717};
	ld.local.v2.u32 	{%r718, %r719}, [%rd69+48];
	st.shared.v2.u32 	[%r705+48], {%r718, %r719};
	ld.local.v2.u32 	{%r720, %r721}, [%rd69+56];
	st.shared.v2.u32 	[%r705+56], {%r720, %r721};
	add.s32 	%r1114, %r1114, 8;
$L__BB0_133:
	setp.eq.s32 	%p130, %r131, 0;
	@%p130 bra 	$L__BB0_139;
	and.b32  	%r134, %r7, 3;
	setp.lt.u32 	%p131, %r131, 4;
	@%p131 bra 	$L__BB0_136;
	add.s32 	%r722, %r125, %r1114;
	shl.b32 	%r723, %r722, 3;
	add.s32 	%r724, %r24, %r723;
	mul.wide.u32 	%rd70, %r1114, 8;
	add.s64 	%rd71, %rd2, %rd70;
	ld.local.v2.u32 	{%r725, %r726}, [%rd71];
	st.shared.v2.u32 	[%r724], {%r725, %r726};
	ld.local.v2.u32 	{%r727, %r728}, [%rd71+8];
	st.shared.v2.u32 	[%r724+8], {%r727, %r728};
	ld.local.v2.u32 	{%r729, %r730}, [%rd71+16];
	st.shared.v2.u32 	[%r724+16], {%r729, %r730};
	ld.local.v2.u32 	{%r731, %r732}, [%rd71+24];
	st.shared.v2.u32 	[%r724+24], {%r731, %r732};
	add.s32 	%r1114, %r1114, 4;
$L__BB0_136:
	setp.eq.s32 	%p132, %r134, 0;
	@%p132 bra 	$L__BB0_139;
	mov.b32 	%r1117, 0;
$L__BB0_138:
	.pragma "nounroll";
	add.s32 	%r734, %r125, %r1114;
	shl.b32 	%r735, %r734, 3;
	add.s32 	%r736, %r24, %r735;
	mul.wide.u32 	%rd72, %r1114, 8;
	add.s64 	%rd73, %rd2, %rd72;
	ld.local.v2.u32 	{%r737, %r738}, [%rd73];
	st.shared.v2.u32 	[%r736], {%r737, %r738};
	add.s32 	%r1114, %r1114, 1;
	add.s32 	%r1117, %r1117, 1;
	setp.ne.s32 	%p133, %r1117, %r134;
	@%p133 bra 	$L__BB0_138;
$L__BB0_139:
	setp.ne.s32 	%p134, %r6, 0;
	bar.warp.sync 	-1;
	@%p134 bra 	$L__BB0_164;
	ld.shared.u32 	%r1121, [%r28];
	setp.ge.s32 	%p135, %r1121, %r268;
	@%p135 bra 	$L__BB0_152;
	sub.s32 	%r142, %r268, %r1121;
	and.b32  	%r143, %r142, 7;
	sub.s32 	%r739, %r1121, %r268;
	setp.gt.u32 	%p136, %r739, -8;
	@%p136 bra 	$L__BB0_144;
	and.b32  	%r144, %r142, -8;
	mov.b32 	%r1122, 0;
$L__BB0_143:
	.pragma "nounroll";
	add.s32 	%r741, %r1121, %r25;
	shl.b32 	%r742, %r741, 3;
	mov.u32 	%r743, sharedMem;
	add.s32 	%r744, %r743, %r742;
	mov.b32 	%r745, 2139095039;
	mov.b32 	%r746, -1;
	st.shared.v2.u32 	[%r744+8192], {%r746, %r745};
	st.shared.v2.u32 	[%r744+8200], {%r746, %r745};
	st.shared.v2.u32 	[%r744+8208], {%r746, %r745};
	st.shared.v2.u32 	[%r744+8216], {%r746, %r745};
	st.shared.v2.u32 	[%r744+8224], {%r746, %r745};
	st.shared.v2.u32 	[%r744+8232], {%r746, %r745};
	st.shared.v2.u32 	[%r744+8240], {%r746, %r745};
	st.shared.v2.u32 	[%r744+8248], {%r746, %r745};
	add.s32 	%r1121, %r1121, 8;
	add.s32 	%r1122, %r1122, 8;
	setp.eq.s32 	%p137, %r1122, %r144;
	@%p137 bra 	$L__BB0_144;
	bra.uni 	$L__BB0_143;
$L__BB0_144:
	setp.eq.s32 	%p138, %r143, 0;
	@%p138 bra 	$L__BB0_152;
	and.b32  	%r146, %r142, 3;
	setp.lt.u32 	%p139, %r143, 4;
	@%p139 bra 	$L__BB0_147;
	add.s32 	%r747, %r1121, %r25;
	shl.b32 	%r748, %r747, 3;
	mov.u32 	%r749, sharedMem;
	add.s32 	%r750, %r749, %r748;
	mov.b32 	%r751, 2139095039;
	mov.b32 	%r752, -1;
	st.shared.v2.u32 	[%r750+8192], {%r752, %r751};
	st.shared.v2.u32 	[%r750+8200], {%r752, %r751};
	st.shared.v2.u32 	[%r750+8208], {%r752, %r751};
	st.shared.v2.u32 	[%r750+8216], {%r752, %r751};
	add.s32 	%r1121, %r1121, 4;
$L__BB0_147:
	setp.eq.s32 	%p140, %r146, 0;
	@%p140 bra 	$L__BB0_152;
	setp.eq.s32 	%p141, %r146, 1;
	@%p141 bra 	$L__BB0_150;
	add.s32 	%r753, %r1121, %r25;
	shl.b32 	%r754, %r753, 3;
	mov.u32 	%r755, sharedMem;
	add.s32 	%r756, %r755, %r754;
	mov.b32 	%r757, 2139095039;
	mov.b32 	%r758, -1;
	st.shared.v2.u32 	[%r756+8192], {%r758, %r757};
	st.shared.v2.u32 	[%r756+8200], {%r758, %r757};
	add.s32 	%r1121, %r1121, 2;
$L__BB0_150:
	and.b32  	%r759, %r142, 1;
	setp.eq.b32 	%p142, %r759, 1;
	not.pred 	%p143, %p142;
	@%p143 bra 	$L__BB0_152;
	add.s32 	%r760, %r1121, %r25;
	shl.b32 	%r761, %r760, 3;
	mov.u32 	%r762, sharedMem;
	add.s32 	%r763, %r762, %r761;
	mov.b32 	%r764, 2139095039;
	mov.b32 	%r765, -1;
	st.shared.v2.u32 	[%r763+8192], {%r765, %r764};
$L__BB0_152:
	setp.lt.s32 	%p144, %r268, 1;
	@%p144 bra 	$L__BB0_164;
	add.s32 	%r151, %r124, %r268;
	add.s32 	%r767, %r268, -1;
	and.b32  	%r152, %r268, 7;
	setp.lt.u32 	%p145, %r767, 7;
	mov.b32 	%r1124, 0;
	@%p145 bra 	$L__BB0_156;
	and.b32  	%r1124, %r268, 2147483640;
	mov.b32 	%r1123, 0;
$L__BB0_155:
	.pragma "nounroll";
	add.s32 	%r769, %r151, %r1123;
	shl.b32 	%r770, %r769, 3;
	add.s32 	%r771, %r24, %r770;
	add.s32 	%r772, %r1123, %r25;
	shl.b32 	%r773, %r772, 3;
	mov.u32 	%r774, sharedMem;
	add.s32 	%r775, %r774, %r773;
	ld.shared.v2.u32 	{%r776, %r777}, [%r775+8192];
	st.shared.v2.u32 	[%r771], {%r776, %r777};
	ld.shared.v2.u32 	{%r778, %r779}, [%r775+8200];
	st.shared.v2.u32 	[%r771+8], {%r778, %r779};
	ld.shared.v2.u32 	{%r780, %r781}, [%r775+8208];
	st.shared.v2.u32 	[%r771+16], {%r780, %r781};
	ld.shared.v2.u32 	{%r782, %r783}, [%r775+8216];
	st.shared.v2.u32 	[%r771+24], {%r782, %r783};
	ld.shared.v2.u32 	{%r784, %r785}, [%r775+8224];
	st.shared.v2.u32 	[%r771+32], {%r784, %r785};
	ld.shared.v2.u32 	{%r786, %r787}, [%r775+8232];
	st.shared.v2.u32 	[%r771+40], {%r786, %r787};
	ld.shared.v2.u32 	{%r788, %r789}, [%r775+8240];
	st.shared.v2.u32 	[%r771+48], {%r788, %r789};
	ld.shared.v2.u32 	{%r790, %r791}, [%r775+8248];
	st.shared.v2.u32 	[%r771+56], {%r790, %r791};
	add.s32 	%r1123, %r1123, 8;
	setp.ne.s32 	%p146, %r1123, %r1124;
	@%p146 bra 	$L__BB0_155;
$L__BB0_156:
	setp.eq.s32 	%p147, %r152, 0;
	@%p147 bra 	$L__BB0_164;
	and.b32  	%r161, %r268, 3;
	setp.lt.u32 	%p148, %r152, 4;
	@%p148 bra 	$L__BB0_159;
	add.s32 	%r792, %r151, %r1124;
	shl.b32 	%r793, %r792, 3;
	add.s32 	%r794, %r24, %r793;
	add.s32 	%r795, %r1124, %r25;
	shl.b32 	%r796, %r795, 3;
	mov.u32 	%r797, sharedMem;
	add.s32 	%r798, %r797, %r796;
	ld.shared.v2.u32 	{%r799, %r800}, [%r798+8192];
	st.shared.v2.u32 	[%r794], {%r799, %r800};
	ld.shared.v2.u32 	{%r801, %r802}, [%r798+8200];
	st.shared.v2.u32 	[%r794+8], {%r801, %r802};
	ld.shared.v2.u32 	{%r803, %r804}, [%r798+8208];
	st.shared.v2.u32 	[%r794+16], {%r803, %r804};
	ld.shared.v2.u32 	{%r805, %r806}, [%r798+8216];
	st.shared.v2.u32 	[%r794+24], {%r805, %r806};
	add.s32 	%r1124, %r1124, 4;
$L__BB0_159:
	setp.eq.s32 	%p149, %r161, 0;
	@%p149 bra 	$L__BB0_164;
	setp.eq.s32 	%p150, %r161, 1;
	@%p150 bra 	$L__BB0_162;
	add.s32 	%r807, %r151, %r1124;
	shl.b32 	%r808, %r807, 3;
	add.s32 	%r809, %r24, %r808;
	add.s32 	%r810, %r1124, %r25;
	shl.b32 	%r811, %r810, 3;
	mov.u32 	%r812, sharedMem;
	add.s32 	%r813, %r812, %r811;
	ld.shared.v2.u32 	{%r814, %r815}, [%r813+8192];
	st.shared.v2.u32 	[%r809], {%r814, %r815};
	ld.shared.v2.u32 	{%r816, %r817}, [%r813+8200];
	st.shared.v2.u32 	[%r809+8], {%r816, %r817};
	add.s32 	%r1124, %r1124, 2;
$L__BB0_162:
	and.b32  	%r818, %r268, 1;
	setp.eq.b32 	%p151, %r818, 1;
	not.pred 	%p152, %p151;
	@%p152 bra 	$L__BB0_164;
	add.s32 	%r819, %r151, %r1124;
	shl.b32 	%r820, %r819, 3;
	add.s32 	%r821, %r24, %r820;
	add.s32 	%r822, %r1124, %r25;
	shl.b32 	%r823, %r822, 3;
	mov.u32 	%r824, sharedMem;
	add.s32 	%r825, %r824, %r823;
	ld.shared.v2.u32 	{%r826, %r827}, [%r825+8192];
	st.shared.v2.u32 	[%r821], {%r826, %r827};
$L__BB0_164:
	setp.ne.s32 	%p153, %r6, 0;
	bar.warp.sync 	-1;
	@%p153 bra 	$L__BB0_192;
	setp.lt.s32 	%p154, %r268, 1;
	@%p154 bra 	$L__BB0_173;
	add.s32 	%r1128, %r26, -1;
	shl.b32 	%r829, %r4, 4;
	add.s32 	%r830, %r829, %r23;
	mov.u32 	%r831, sharedMem;
	mad.lo.s32 	%r832, %r268, %r830, %r831;
	add.s32 	%r167, %r832, 8192;
	mov.b32 	%r1127, 0;
$L__BB0_167:
	sub.s32 	%r833, %r1128, %r1127;
	shr.u32 	%r834, %r833, 31;
	add.s32 	%r835, %r833, %r834;
	shr.u32 	%r836, %r835, 1;
	add.s32 	%r837, %r836, %r1127;
	shl.b32 	%r838, %r837, 3;
	add.s32 	%r839, %r29, %r838;
	ld.shared.v2.u32 	{%r840, %r841}, [%r839];
	mov.b32 	%f27, %r841;
	shl.b32 	%r842, %r1128, 3;
	add.s32 	%r170, %r29, %r842;
	ld.shared.v2.u32 	{%r843, %r844}, [%r170];
	st.shared.v2.u32 	[%r839], {%r843, %r844};
	st.shared.v2.u32 	[%r170], {%r840, %r841};
	shl.b32 	%r845, %r1127, 3;
	add.s32 	%r1129, %r167, %r845;
	mov.u32 	%r1130, %r1127;
	mov.u32 	%r1132, %r1127;
$L__BB0_168:
	ld.shared.f32 	%f28, [%r1129+4];
	setp.geu.f32 	%p155, %f28, %f27;
	@%p155 bra 	$L__BB0_170;
	shl.b32 	%r846, %r1132, 3;
	add.s32 	%r847, %r29, %r846;
	ld.shared.u32 	%r848, [%r1129];
	ld.shared.v2.u32 	{%r849, %r850}, [%r847];
	st.shared.v2.u32 	[%r1129], {%r849, %r850};
	mov.b32 	%r851, %f28;
	st.shared.v2.u32 	[%r847], {%r848, %r851};
	add.s32 	%r1132, %r1132, 1;
$L__BB0_170:
	add.s32 	%r1130, %r1130, 1;
	add.s32 	%r1129, %r1129, 8;
	setp.lt.s32 	%p156, %r1130, %r1128;
	@%p156 bra 	$L__BB0_168;
	shl.b32 	%r852, %r1132, 3;
	add.s32 	%r853, %r29, %r852;
	ld.shared.v2.u32 	{%r854, %r855}, [%r853];
	ld.shared.v2.u32 	{%r856, %r857}, [%r170];
	st.shared.v2.u32 	[%r853], {%r856, %r857};
	st.shared.v2.u32 	[%r170], {%r854, %r855};
	setp.eq.s32 	%p157, %r1132, %r268;
	@%p157 bra 	$L__BB0_173;
	setp.lt.s32 	%p158, %r1132, %r268;
	add.s32 	%r858, %r1132, 1;
	add.s32 	%r859, %r1132, -1;
	selp.b32 	%r1128, %r1128, %r859, %p158;
	selp.b32 	%r1127, %r858, %r1127, %p158;
	setp.lt.s32 	%p159, %r1127, %r1128;
	@%p159 bra 	$L__BB0_167;
$L__BB0_173:
	setp.lt.s32 	%p160, %r268, 2;
	@%p160 bra 	$L__BB0_179;
	mov.b32 	%r1133, 1;
$L__BB0_175:
	shl.b32 	%r861, %r1133, 3;
	add.s32 	%r862, %r29, %r861;
	ld.shared.v2.u32 	{%r187, %r1069}, [%r862];
	mov.b32 	%f29, %r1069;
	mov.u32 	%r1134, %r1133;
$L__BB0_176:
	shl.b32 	%r863, %r1134, 3;
	add.s32 	%r864, %r29, %r863;
	add.s32 	%r190, %r864, 4;
	ld.shared.f32 	%f30, [%r864+-4];
	setp.leu.f32 	%p161, %f30, %f29;
	mov.u32 	%r1135, %r1134;
	@%p161 bra 	$L__BB0_178;
	add.s32 	%r191, %r1134, -1;
	ld.shared.u32 	%r866, [%r190+-12];
	mov.b32 	%r867, %f30;
	st.shared.v2.u32 	[%r190+-4], {%r866, %r867};
	setp.gt.s32 	%p162, %r1134, 1;
	mov.b32 	%r1135, 0;
	mov.u32 	%r1134, %r191;
	@%p162 bra 	$L__BB0_176;
$L__BB0_178:
	shl.b32 	%r868, %r1135, 3;
	add.s32 	%r869, %r29, %r868;
	st.shared.v2.u32 	[%r869], {%r187, %r1069};
	add.s32 	%r1133, %r1133, 1;
	setp.eq.s32 	%p163, %r1133, %r268;
	@%p163 bra 	$L__BB0_179;
	bra.uni 	$L__BB0_175;
$L__BB0_179:
	setp.lt.s32 	%p164, %r268, 1;
	@%p164 bra 	$L__BB0_191;
	add.s32 	%r872, %r268, -1;
	and.b32  	%r181, %r268, 7;
	setp.lt.u32 	%p165, %r872, 7;
	mov.b32 	%r1139, 0;
	@%p165 bra 	$L__BB0_183;
	and.b32  	%r1139, %r268, 2147483640;
	shl.b32 	%r873, %r25, 3;
	mov.u32 	%r874, sharedMem;
	add.s32 	%r875, %r873, %r874;
	add.s32 	%r1138, %r875, 8248;
	shl.b32 	%r876, %r4, 4;
	add.s32 	%r877, %r876, %r23;
	mad.lo.s32 	%r878, %r268, %r877, %r874;
	add.s32 	%r1137, %r878, 8248;
	neg.s32 	%r1136, %r1139;
$L__BB0_182:
	.pragma "nounroll";
	ld.shared.v2.u32 	{%r879, %r880}, [%r1137+-56];
	st.shared.v2.u32 	[%r1138+-56], {%r879, %r880};
	ld.shared.v2.u32 	{%r881, %r882}, [%r1137+-48];
	st.shared.v2.u32 	[%r1138+-48], {%r881, %r882};
	ld.shared.v2.u32 	{%r883, %r884}, [%r1137+-40];
	st.shared.v2.u32 	[%r1138+-40], {%r883, %r884};
	ld.shared.v2.u32 	{%r885, %r886}, [%r1137+-32];
	st.shared.v2.u32 	[%r1138+-32], {%r885, %r886};
	ld.shared.v2.u32 	{%r887, %r888}, [%r1137+-24];
	st.shared.v2.u32 	[%r1138+-24], {%r887, %r888};
	ld.shared.v2.u32 	{%r889, %r890}, [%r1137+-16];
	st.shared.v2.u32 	[%r1138+-16], {%r889, %r890};
	ld.shared.v2.u32 	{%r891, %r892}, [%r1137+-8];
	st.shared.v2.u32 	[%r1138+-8], {%r891, %r892};
	ld.shared.v2.u32 	{%r893, %r894}, [%r1137];
	st.shared.v2.u32 	[%r1138], {%r893, %r894};
	add.s32 	%r1138, %r1138, 64;
	add.s32 	%r1137, %r1137, 64;
	add.s32 	%r1136, %r1136, 8;
	setp.ne.s32 	%p166, %r1136, 0;
	@%p166 bra 	$L__BB0_182;
$L__BB0_183:
	setp.eq.s32 	%p167, %r181, 0;
	@%p167 bra 	$L__BB0_191;
	and.b32  	%r201, %r268, 3;
	setp.lt.u32 	%p168, %r181, 4;
	@%p168 bra 	$L__BB0_186;
	add.s32 	%r895, %r1139, %r25;
	shl.b32 	%r896, %r895, 3;
	mov.u32 	%r897, sharedMem;
	add.s32 	%r898, %r897, %r896;
	shl.b32 	%r899, %r1139, 3;
	add.s32 	%r900, %r29, %r899;
	ld.shared.v2.u32 	{%r901, %r902}, [%r900];
	st.shared.v2.u32 	[%r898+8192], {%r901, %r902};
	ld.shared.v2.u32 	{%r903, %r904}, [%r900+8];
	st.shared.v2.u32 	[%r898+8200], {%r903, %r904};
	ld.shared.v2.u32 	{%r905, %r906}, [%r900+16];
	st.shared.v2.u32 	[%r898+8208], {%r905, %r906};
	ld.shared.v2.u32 	{%r907, %r908}, [%r900+24];
	st.shared.v2.u32 	[%r898+8216], {%r907, %r908};
	add.s32 	%r1139, %r1139, 4;
$L__BB0_186:
	setp.eq.s32 	%p169, %r201, 0;
	@%p169 bra 	$L__BB0_191;
	setp.eq.s32 	%p170, %r201, 1;
	@%p170 bra 	$L__BB0_189;
	add.s32 	%r909, %r1139, %r25;
	shl.b32 	%r910, %r909, 3;
	mov.u32 	%r911, sharedMem;
	add.s32 	%r912, %r911, %r910;
	shl.b32 	%r913, %r1139, 3;
	add.s32 	%r914, %r29, %r913;
	ld.shared.v2.u32 	{%r915, %r916}, [%r914];
	st.shared.v2.u32 	[%r912+8192], {%r915, %r916};
	ld.shared.v2.u32 	{%r917, %r918}, [%r914+8];
	st.shared.v2.u32 	[%r912+8200], {%r917, %r918};
	add.s32 	%r1139, %r1139, 2;
$L__BB0_189:
	and.b32  	%r919, %r268, 1;
	setp.eq.b32 	%p171, %r919, 1;
	not.pred 	%p172, %p171;
	@%p172 bra 	$L__BB0_191;
	add.s32 	%r920, %r1139, %r25;
	shl.b32 	%r921, %r920, 3;
	mov.u32 	%r922, sharedMem;
	add.s32 	%r923, %r922, %r921;
	shl.b32 	%r924, %r1139, 3;
	add.s32 	%r925, %r29, %r924;
	ld.shared.v2.u32 	{%r926, %r927}, [%r925];
	st.shared.v2.u32 	[%r923+8192], {%r926, %r927};
$L__BB0_191:
	mov.b32 	%r928, 0;
	st.shared.u32 	[%r28], %r928;
$L__BB0_192:
	setp.lt.s32 	%p173, %r268, 32;
	bar.warp.sync 	-1;
	mov.f32 	%f248, 0fBF800000;
	@%p173 bra 	$L__BB0_217;
	mul.lo.s32 	%r206, %r7, %r6;
	add.s32 	%r207, %r206, %r25;
	add.s32 	%r208, %r7, -1;
	and.b32  	%r209, %r7, 15;
	setp.lt.u32 	%p174, %r208, 15;
	mov.b32 	%r1142, 0;
	@%p174 bra 	$L__BB0_196;
	and.b32  	%r1142, %r7, 67108848;
	neg.s32 	%r1148, %r1142;
	add.s64 	%rd100, %rd2, 64;
	shl.b32 	%r930, %r207, 3;
	mov.u32 	%r931, sharedMem;
	add.s32 	%r932, %r930, %r931;
	add.s32 	%r1147, %r932, 8312;
$L__BB0_195:
	.pragma "nounroll";
	ld.shared.v2.u32 	{%r933, %r934}, [%r1147+-120];
	ld.shared.v2.u32 	{%r935, %r936}, [%r1147+-112];
	st.local.v4.u32 	[%rd100+-64], {%r933, %r934, %r935, %r936};
	ld.shared.v2.u32 	{%r937, %r938}, [%r1147+-104];
	ld.shared.v2.u32 	{%r939, %r940}, [%r1147+-96];
	st.local.v4.u32 	[%rd100+-48], {%r937, %r938, %r939, %r940};
	ld.shared.v2.u32 	{%r941, %r942}, [%r1147+-88];
	ld.shared.v2.u32 	{%r943, %r944}, [%r1147+-80];
	st.local.v4.u32 	[%rd100+-32], {%r941, %r942, %r943, %r944};
	ld.shared.v2.u32 	{%r945, %r946}, [%r1147+-72];
	ld.shared.v2.u32 	{%r947, %r948}, [%r1147+-64];
	st.local.v4.u32 	[%rd100+-16], {%r945, %r946, %r947, %r948};
	ld.shared.v2.u32 	{%r949, %r950}, [%r1147+-56];
	ld.shared.v2.u32 	{%r951, %r952}, [%r1147+-48];
	st.local.v4.u32 	[%rd100], {%r949, %r950, %r951, %r952};
	ld.shared.v2.u32 	{%r953, %r954}, [%r1147+-40];
	ld.shared.v2.u32 	{%r955, %r956}, [%r1147+-32];
	st.local.v4.u32 	[%rd100+16], {%r953, %r954, %r955, %r956};
	ld.shared.v2.u32 	{%r957, %r958}, [%r1147+-24];
	ld.shared.v2.u32 	{%r959, %r960}, [%r1147+-16];
	st.local.v4.u32 	[%rd100+32], {%r957, %r958, %r959, %r960};
	ld.shared.v2.u32 	{%r961, %r962}, [%r1147+-8];
	ld.shared.v2.u32 	{%r963, %r964}, [%r1147];
	st.local.v4.u32 	[%rd100+48], {%r961, %r962, %r963, %r964};
	add.s32 	%r1148, %r1148, 16;
	add.s64 	%rd100, %rd100, 128;
	add.s32 	%r1147, %r1147, 128;
	setp.eq.s32 	%p175, %r1148, 0;
	@%p175 bra 	$L__BB0_196;
	bra.uni 	$L__BB0_195;
$L__BB0_196:
	setp.eq.s32 	%p176, %r209, 0;
	@%p176 bra 	$L__BB0_205;
	and.b32  	%r214, %r7, 7;
	setp.lt.u32 	%p177, %r209, 8;
	@%p177 bra 	$L__BB0_199;
	mul.wide.u32 	%rd74, %r1142, 8;
	add.s64 	%rd75, %rd2, %rd74;
	add.s32 	%r965, %r207, %r1142;
	shl.b32 	%r966, %r965, 3;
	mov.u32 	%r967, sharedMem;
	add.s32 	%r968, %r967, %r966;
	ld.shared.v2.u32 	{%r969, %r970}, [%r968+8192];
	st.local.v2.u32 	[%rd75], {%r969, %r970};
	ld.shared.v2.u32 	{%r971, %r972}, [%r968+8200];
	st.local.v2.u32 	[%rd75+8], {%r971, %r972};
	ld.shared.v2.u32 	{%r973, %r974}, [%r968+8208];
	st.local.v2.u32 	[%rd75+16], {%r973, %r974};
	ld.shared.v2.u32 	{%r975, %r976}, [%r968+8216];
	st.local.v2.u32 	[%rd75+24], {%r975, %r976};
	ld.shared.v2.u32 	{%r977, %r978}, [%r968+8224];
	st.local.v2.u32 	[%rd75+32], {%r977, %r978};
	ld.shared.v2.u32 	{%r979, %r980}, [%r968+8232];
	st.local.v2.u32 	[%rd75+40], {%r979, %r980};
	ld.shared.v2.u32 	{%r981, %r982}, [%r968+8240];
	st.local.v2.u32 	[%rd75+48], {%r981, %r982};
	ld.shared.v2.u32 	{%r983, %r984}, [%r968+8248];
	st.local.v2.u32 	[%rd75+56], {%r983, %r984};
	add.s32 	%r1142, %r1142, 8;
$L__BB0_199:
	setp.eq.s32 	%p178, %r214, 0;
	@%p178 bra 	$L__BB0_205;
	and.b32  	%r217, %r7, 3;
	setp.lt.u32 	%p179, %r214, 4;
	@%p179 bra 	$L__BB0_202;
	mul.wide.u32 	%rd76, %r1142, 8;
	add.s64 	%rd77, %rd2, %rd76;
	add.s32 	%r985, %r207, %r1142;
	shl.b32 	%r986, %r985, 3;
	mov.u32 	%r987, sharedMem;
	add.s32 	%r988, %r987, %r986;
	ld.shared.v2.u32 	{%r989, %r990}, [%r988+8192];
	st.local.v2.u32 	[%rd77], {%r989, %r990};
	ld.shared.v2.u32 	{%r991, %r992}, [%r988+8200];
	st.local.v2.u32 	[%rd77+8], {%r991, %r992};
	ld.shared.v2.u32 	{%r993, %r994}, [%r988+8208];
	st.local.v2.u32 	[%rd77+16], {%r993, %r994};
	ld.shared.v2.u32 	{%r995, %r996}, [%r988+8216];
	st.local.v2.u32 	[%rd77+24], {%r995, %r996};
	add.s32 	%r1142, %r1142, 4;
$L__BB0_202:
	setp.eq.s32 	%p180, %r217, 0;
	@%p180 bra 	$L__BB0_205;
	add.s32 	%r997, %r1142, %r25;
	add.s32 	%r998, %r997, %r206;
	shl.b32 	%r999, %r998, 3;
	mov.u32 	%r1000, sharedMem;
	add.s32 	%r1001, %r999, %r1000;
	add.s32 	%r1146, %r1001, 8192;
	mul.wide.u32 	%rd78, %r1142, 8;
	add.s64 	%rd99, %rd2, %rd78;
	neg.s32 	%r1145, %r217;
$L__BB0_204:
	.pragma "nounroll";
	ld.shared.v2.u32 	{%r1002, %r1003}, [%r1146];
	st.local.v2.u32 	[%rd99], {%r1002, %r1003};
	add.s32 	%r1146, %r1146, 8;
	add.s64 	%rd99, %rd99, 8;
	add.s32 	%r1145, %r1145, 1;
	setp.ne.s32 	%p181, %r1145, 0;
	@%p181 bra 	$L__BB0_204;
$L__BB0_205:
	setp.lt.u32 	%p182, %r208, 15;
	mov.f32 	%f248, 0fBF800000;
	mov.b32 	%r1149, 0;
	@%p182 bra 	$L__BB0_208;
	and.b32  	%r1149, %r7, 67108848;
	neg.s32 	%r1153, %r1149;
	add.s64 	%rd102, %rd2, 64;
	mov.f32 	%f248, 0fBF800000;
$L__BB0_207:
	.pragma "nounroll";
	ld.local.f32 	%f140, [%rd102+-60];
	setp.gt.f32 	%p183, %f140, %f248;
	selp.f32 	%f141, %f140, %f248, %p183;
	ld.local.f32 	%f142, [%rd102+-52];
	.pragma "used_bytes_mask 61680";
	ld.local.v4.f32 	{%f143, %f144, %f145, %f146}, [%rd102+-48];
	setp.gt.f32 	%p184, %f142, %f141;
	selp.f32 	%f147, %f142, %f141, %p184;
	setp.gt.f32 	%p185, %f144, %f147;
	selp.f32 	%f148, %f144, %f147, %p185;
	.pragma "used_bytes_mask 61680";
	ld.local.v4.f32 	{%f149, %f150, %f151, %f152}, [%rd102+-32];
	setp.gt.f32 	%p186, %f146, %f148;
	selp.f32 	%f153, %f146, %f148, %p186;
	setp.gt.f32 	%p187, %f150, %f153;
	selp.f32 	%f154, %f150, %f153, %p187;
	.pragma "used_bytes_mask 61680";
	ld.local.v4.f32 	{%f155, %f156, %f157, %f158}, [%rd102+-16];
	setp.gt.f32 	%p188, %f152, %f154;
	selp.f32 	%f159, %f152, %f154, %p188;
	setp.gt.f32 	%p189, %f156, %f159;
	selp.f32 	%f160, %f156, %f159, %p189;
	.pragma "used_bytes_mask 61680";
	ld.local.v4.f32 	{%f161, %f162, %f163, %f164}, [%rd102];
	setp.gt.f32 	%p190, %f158, %f160;
	selp.f32 	%f165, %f158, %f160, %p190;
	setp.gt.f32 	%p191, %f162, %f165;
	selp.f32 	%f166, %f162, %f165, %p191;
	.pragma "used_bytes_mask 61680";
	ld.local.v4.f32 	{%f167, %f168, %f169, %f170}, [%rd102+16];
	setp.gt.f32 	%p192, %f164, %f166;
	selp.f32 	%f171, %f164, %f166, %p192;
	setp.gt.f32 	%p193, %f168, %f171;
	selp.f32 	%f172, %f168, %f171, %p193;
	.pragma "used_bytes_mask 61680";
	ld.local.v4.f32 	{%f173, %f174, %f175, %f176}, [%rd102+32];
	setp.gt.f32 	%p194, %f170, %f172;
	selp.f32 	%f177, %f170, %f172, %p194;
	setp.gt.f32 	%p195, %f174, %f177;
	selp.f32 	%f178, %f174, %f177, %p195;
	.pragma "used_bytes_mask 61680";
	ld.local.v4.f32 	{%f179, %f180, %f181, %f182}, [%rd102+48];
	setp.gt.f32 	%p196, %f176, %f178;
	selp.f32 	%f183, %f176, %f178, %p196;
	setp.gt.f32 	%p197, %f180, %f183;
	selp.f32 	%f184, %f180, %f183, %p197;
	setp.gt.f32 	%p198, %f182, %f184;
	selp.f32 	%f248, %f182, %f184, %p198;
	add.s32 	%r1153, %r1153, 16;
	add.s64 	%rd102, %rd102, 128;
	setp.eq.s32 	%p199, %r1153, 0;
	@%p199 bra 	$L__BB0_208;
	bra.uni 	$L__BB0_207;
$L__BB0_208:
	setp.eq.s32 	%p200, %r209, 0;
	@%p200 bra 	$L__BB0_217;
	and.b32  	%r233, %r7, 7;
	setp.lt.u32 	%p201, %r209, 8;
	@%p201 bra 	$L__BB0_211;
	mul.wide.u32 	%rd79, %r1149, 8;
	add.s64 	%rd80, %rd2, %rd79;
	ld.local.f32 	%f186, [%rd80+4];
	setp.gt.f32 	%p202, %f186, %f248;
	selp.f32 	%f187, %f186, %f248, %p202;
	ld.local.f32 	%f188, [%rd80+12];
	setp.gt.f32 	%p203, %f188, %f187;
	selp.f32 	%f189, %f188, %f187, %p203;
	ld.local.f32 	%f190, [%rd80+20];
	setp.gt.f32 	%p204, %f190, %f189;
	selp.f32 	%f191, %f190, %f189, %p204;
	ld.local.f32 	%f192, [%rd80+28];
	setp.gt.f32 	%p205, %f192, %f191;
	selp.f32 	%f193, %f192, %f191, %p205;
	ld.local.f32 	%f194, [%rd80+36];
	setp.gt.f32 	%p206, %f194, %f193;
	selp.f32 	%f195, %f194, %f193, %p206;
	ld.local.f32 	%f196, [%rd80+44];
	setp.gt.f32 	%p207, %f196, %f195;
	selp.f32 	%f197, %f196, %f195, %p207;
	ld.local.f32 	%f198, [%rd80+52];
	setp.gt.f32 	%p208, %f198, %f197;
	selp.f32 	%f199, %f198, %f197, %p208;
	ld.local.f32 	%f200, [%rd80+60];
	setp.gt.f32 	%p209, %f200, %f199;
	selp.f32 	%f248, %f200, %f199, %p209;
	add.s32 	%r1149, %r1149, 8;
$L__BB0_211:
	setp.eq.s32 	%p210, %r233, 0;
	@%p210 bra 	$L__BB0_217;
	and.b32  	%r236, %r7, 3;
	setp.lt.u32 	%p211, %r233, 4;
	@%p211 bra 	$L__BB0_214;
	mul.wide.u32 	%rd81, %r1149, 8;
	add.s64 	%rd82, %rd2, %rd81;
	ld.local.f32 	%f202, [%rd82+4];
	setp.gt.f32 	%p212, %f202, %f248;
	selp.f32 	%f203, %f202, %f248, %p212;
	ld.local.f32 	%f204, [%rd82+12];
	setp.gt.f32 	%p213, %f204, %f203;
	selp.f32 	%f205, %f204, %f203, %p213;
	ld.local.f32 	%f206, [%rd82+20];
	setp.gt.f32 	%p214, %f206, %f205;
	selp.f32 	%f207, %f206, %f205, %p214;
	ld.local.f32 	%f208, [%rd82+28];
	setp.gt.f32 	%p215, %f208, %f207;
	selp.f32 	%f248, %f208, %f207, %p215;
	add.s32 	%r1149, %r1149, 4;
$L__BB0_214:
	setp.eq.s32 	%p216, %r236, 0;
	@%p216 bra 	$L__BB0_217;
	mul.wide.u32 	%rd83, %r1149, 8;
	add.s64 	%rd84, %rd83, %rd2;
	add.s64 	%rd101, %rd84, 4;
	neg.s32 	%r1152, %r236;
$L__BB0_216:
	.pragma "nounroll";
	ld.local.f32 	%f209, [%rd101];
	setp.gt.f32 	%p217, %f209, %f248;
	selp.f32 	%f248, %f209, %f248, %p217;
	add.s64 	%rd101, %rd101, 8;
	add.s32 	%r1152, %r1152, 1;
	setp.eq.s32 	%p218, %r1152, 0;
	@%p218 bra 	$L__BB0_217;
	bra.uni 	$L__BB0_216;
$L__BB0_217:
	mov.b32 	%r1005, %f248;
	shfl.sync.down.b32	%r1006|%p219, %r1005, 16, 31, -1;
	mov.b32 	%f210, %r1006;
	max.f32 	%f211, %f248, %f210;
	mov.b32 	%r1007, %f211;
	shfl.sync.down.b32	%r1008|%p220, %r1007, 8, 31, -1;
	mov.b32 	%f212, %r1008;
	max.f32 	%f213, %f211, %f212;
	mov.b32 	%r1009, %f213;
	shfl.sync.down.b32	%r1010|%p221, %r1009, 4, 31, -1;
	mov.b32 	%f214, %r1010;
	max.f32 	%f215, %f213, %f214;
	mov.b32 	%r1011, %f215;
	shfl.sync.down.b32	%r1012|%p222, %r1011, 2, 31, -1;
	mov.b32 	%f216, %r1012;
	max.f32 	%f217, %f215, %f216;
	mov.b32 	%r1013, %f217;
	shfl.sync.down.b32	%r1014|%p223, %r1013, 1, 31, -1;
	bar.warp.sync 	-1;
$L__BB0_218:
	setp.lt.s32 	%p224, %r268, 32;
	@%p224 bra 	$L__BB0_231;
	mul.lo.s32 	%r244, %r268, %r5;
	mul.lo.s32 	%r245, %r7, %r6;
	add.s32 	%r246, %r245, %r244;
	add.s32 	%r1016, %r7, -1;
	and.b32  	%r247, %r7, 15;
	setp.lt.u32 	%p225, %r1016, 15;
	mov.b32 	%r1157, 0;
	@%p225 bra 	$L__BB0_222;
	and.b32  	%r1157, %r7, 67108848;
	neg.s32 	%r1155, %r1157;
	add.s64 	%rd18, %rd1, 64;
	add.s64 	%rd103, %rd2, 64;
	mov.u32 	%r1154, %r246;
$L__BB0_221:
	.pragma "nounroll";
	mul.wide.s32 	%rd85, %r1154, 8;
	add.s64 	%rd86, %rd18, %rd85;
	ld.local.v4.u32 	{%r1017, %r1018, %r1019, %r1020}, [%rd103+-64];
	st.global.u32 	[%rd86+-64], %r1017;
	st.global.u32 	[%rd86+-60], %r1018;
	st.global.u32 	[%rd86+-56], %r1019;
	st.global.u32 	[%rd86+-52], %r1020;
	ld.local.v4.u32 	{%r1021, %r1022, %r1023, %r1024}, [%rd103+-48];
	st.global.u32 	[%rd86+-48], %r1021;
	st.global.u32 	[%rd86+-44], %r1022;
	st.global.u32 	[%rd86+-40], %r1023;
	st.global.u32 	[%rd86+-36], %r1024;
	ld.local.v4.u32 	{%r1025, %r1026, %r1027, %r1028}, [%rd103+-32];
	st.global.u32 	[%rd86+-32], %r1025;
	st.global.u32 	[%rd86+-28], %r1026;
	st.global.u32 	[%rd86+-24], %r1027;
	st.global.u32 	[%rd86+-20], %r1028;
	ld.local.v4.u32 	{%r1029, %r1030, %r1031, %r1032}, [%rd103+-16];
	st.global.u32 	[%rd86+-16], %r1029;
	st.global.u32 	[%rd86+-12], %r1030;
	st.global.u32 	[%rd86+-8], %r1031;
	st.global.u32 	[%rd86+-4], %r1032;
	ld.local.v4.u32 	{%r1033, %r1034, %r1035, %r1036}, [%rd103];
	st.global.u32 	[%rd86], %r1033;
	st.global.u32 	[%rd86+4], %r1034;
	st.global.u32 	[%rd86+8], %r1035;
	st.global.u32 	[%rd86+12], %r1036;
	ld.local.v4.u32 	{%r1037, %r1038, %r1039, %r1040}, [%rd103+16];
	st.global.u32 	[%rd86+16], %r1037;
	st.global.u32 	[%rd86+20], %r1038;
	st.global.u32 	[%rd86+24], %r1039;
	st.global.u32 	[%rd86+28], %r1040;
	ld.local.v4.u32 	{%r1041, %r1042, %r1043, %r1044}, [%rd103+32];
	st.global.u32 	[%rd86+32], %r1041;
	st.global.u32 	[%rd86+36], %r1042;
	st.global.u32 	[%rd86+40], %r1043;
	st.global.u32 	[%rd86+44], %r1044;
	ld.local.v4.u32 	{%r1045, %r1046, %r1047, %r1048}, [%rd103+48];
	st.global.u32 	[%rd86+48], %r1045;
	st.global.u32 	[%rd86+52], %r1046;
	st.global.u32 	[%rd86+56], %r1047;
	st.global.u32 	[%rd86+60], %r1048;
	add.s32 	%r1155, %r1155, 16;
	add.s32 	%r1154, %r1154, 16;
	add.s64 	%rd103, %rd103, 128;
	setp.ne.s32 	%p226, %r1155, 0;
	@%p226 bra 	$L__BB0_221;
$L__BB0_222:
	setp.eq.s32 	%p227, %r247, 0;
	@%p227 bra 	$L__BB0_231;
	and.b32  	%r255, %r7, 7;
	setp.lt.u32 	%p228, %r247, 8;
	@%p228 bra 	$L__BB0_225;
	add.s32 	%r1049, %r246, %r1157;
	mul.wide.u32 	%rd87, %r1157, 8;
	add.s64 	%rd88, %rd2, %rd87;
	ld.local.v2.u32 	{%r1050, %r1051}, [%rd88];
	mul.wide.s32 	%rd89, %r1049, 8;
	add.s64 	%rd90, %rd1, %rd89;
	st.global.u32 	[%rd90], %r1050;
	st.global.u32 	[%rd90+4], %r1051;
	ld.local.u32 	%r1052, [%rd88+8];
	st.global.u32 	[%rd90+8], %r1052;
	ld.local.f32 	%f218, [%rd88+12];
	st.global.f32 	[%rd90+12], %f218;
	ld.local.u32 	%r1053, [%rd88+16];
	st.global.u32 	[%rd90+16], %r1053;
	ld.local.f32 	%f219, [%rd88+20];
	st.global.f32 	[%rd90+20], %f219;
	ld.local.u32 	%r1054, [%rd88+24];
	st.global.u32 	[%rd90+24], %r1054;
	ld.local.f32 	%f220, [%rd88+28];
	st.global.f32 	[%rd90+28], %f220;
	ld.local.u32 	%r1055, [%rd88+32];
	st.global.u32 	[%rd90+32], %r1055;
	ld.local.f32 	%f221, [%rd88+36];
	st.global.f32 	[%rd90+36], %f221;
	ld.local.u32 	%r1056, [%rd88+40];
	st.global.u32 	[%rd90+40], %r1056;
	ld.local.f32 	%f222, [%rd88+44];
	st.global.f32 	[%rd90+44], %f222;
	ld.local.u32 	%r1057, [%rd88+48];
	st.global.u32 	[%rd90+48], %r1057;
	ld.local.f32 	%f223, [%rd88+52];
	st.global.f32 	[%rd90+52], %f223;
	ld.local.u32 	%r1058, [%rd88+56];
	st.global.u32 	[%rd90+56], %r1058;
	ld.local.f32 	%f224, [%rd88+60];
	st.global.f32 	[%rd90+60], %f224;
	add.s32 	%r1157, %r1157, 8;
$L__BB0_225:
	setp.eq.s32 	%p229, %r255, 0;
	@%p229 bra 	$L__BB0_231;
	and.b32  	%r258, %r7, 3;
	setp.lt.u32 	%p230, %r255, 4;
	@%p230 bra 	$L__BB0_228;
	add.s32 	%r1059, %r246, %r1157;
	mul.wide.u32 	%rd91, %r1157, 8;
	add.s64 	%rd92, %rd2, %rd91;
	ld.local.v2.u32 	{%r1060, %r1061}, [%rd92];
	mul.wide.s32 	%rd93, %r1059, 8;
	add.s64 	%rd94, %rd1, %rd93;
	st.global.u32 	[%rd94], %r1060;
	st.global.u32 	[%rd94+4], %r1061;
	ld.local.u32 	%r1062, [%rd92+8];
	st.global.u32 	[%rd94+8], %r1062;
	ld.local.f32 	%f225, [%rd92+12];
	st.global.f32 	[%rd94+12], %f225;
	ld.local.u32 	%r1063, [%rd92+16];
	st.global.u32 	[%rd94+16], %r1063;
	ld.local.f32 	%f226, [%rd92+20];
	st.global.f32 	[%rd94+20], %f226;
	ld.local.u32 	%r1064, [%rd92+24];
	st.global.u32 	[%rd94+24], %r1064;
	ld.local.f32 	%f227, [%rd92+28];
	st.global.f32 	[%rd94+28], %f227;
	add.s32 	%r1157, %r1157, 4;
$L__BB0_228:
	setp.eq.s32 	%p231, %r258, 0;
	@%p231 bra 	$L__BB0_231;
	mul.wide.u32 	%rd95, %r1157, 8;
	add.s64 	%rd104, %rd2, %rd95;
	add.s64 	%rd23, %rd1, 4;
	add.s32 	%r1065, %r1157, %r244;
	add.s32 	%r1160, %r1065, %r245;
	neg.s32 	%r1159, %r258;
$L__BB0_230:
	.pragma "nounroll";
	mul.wide.s32 	%rd96, %r1160, 8;
	add.s64 	%rd97, %rd23, %rd96;
	ld.local.v2.u32 	{%r1066, %r1067}, [%rd104];
	st.global.u32 	[%rd97+-4], %r1066;
	st.global.u32 	[%rd97], %r1067;
	add.s64 	%rd104, %rd104, 8;
	add.s32 	%r1160, %r1160, 1;
	add.s32 	%r1159, %r1159, 1;
	setp.ne.s32 	%p232, %r1159, 0;
	@%p232 bra 	$L__BB0_230;
$L__BB0_231:
	ret;

}


// ===== COMPILED SASS (sm_100) =====

	.target	sm_100

	.elftype	@"ET_EXEC"


//--------------------- .note.nv.tkinfo           --------------------------
	.section	.note.nv.tkinfo,"",@"SHT_NOTE"
	.sectionflags	@"SHF_NOTE_NV_TKINFO"
	.tkinfo
        /*0018*/ 	.word	0x00000002
        /*0030*/ 	.string	""
        /*0030*/ 	.string	"ptxas"
        /*0030*/ 	.string	"Cuda compilation tools, release 13.0, V13.0.88"
        /*0030*/ 	.string	"Build cuda_13.0.r13.0/compiler.36424714_0"
        /*0030*/ 	.string	"-arch sm_100 -m 64 "



//--------------------- .note.nv.cuinfo           --------------------------
	.section	.note.nv.cuinfo,"",@"SHT_NOTE"
	.sectionflags	@"SHF_NOTE_NV_CUINFO"
        /*0018*/ 	.short	0x0002
        /*001a*/ 	.short	0x0064
        /*001c*/ 	.short	0x0082
	.zero		2


//--------------------- .nv.info                  --------------------------
	.section	.nv.info,"",@"SHT_CUDA_INFO"
	.align	4


	//----- nvinfo : EIATTR_REGCOUNT
	.align		4
        /*0000*/ 	.byte	0x04, 0x2f
        /*0002*/ 	.short	(.L_1 - .L_0)
	.align		4
.L_0:
        /*0004*/ 	.word	index@(_Z10knn_kernelPK6float2iS1_iP4Pairi)
        /*0008*/ 	.word	0x00000022


	//----- nvinfo : EIATTR_FRAME_SIZE
	.align		4
.L_1:
        /*000c*/ 	.byte	0x04, 0x11
        /*000e*/ 	.short	(.L_3 - .L_2)
	.align		4
.L_2:
        /*0010*/ 	.word	index@(_Z10knn_kernelPK6float2iS1_iP4Pairi)
        /*0014*/ 	.word	0x00000200


	//----- nvinfo : EIATTR_MIN_STACK_SIZE
	.align		4
.L_3:
        /*0018*/ 	.byte	0x04, 0x12
        /*001a*/ 	.short	(.L_5 - .L_4)
	.align		4
.L_4:
        /*001c*/ 	.word	index@(_Z10knn_kernelPK6float2iS1_iP4Pairi)
        /*0020*/ 	.word	0x00000200
.L_5:


//--------------------- .nv.compat                --------------------------
	.section	.nv.compat,"",@"SHT_CUDA_COMPAT_INFO"
	.align	4
        /*0000*/ 	.byte	0x02, 0x09, 0x00, 0x00, 0x02, 0x02, 0x01, 0x00, 0x02, 0x05, 0x05, 0x00, 0x03, 0x07, 0x01, 0x01
        /*0010*/ 	.byte	0x02, 0x03, 0x00, 0x00, 0x02, 0x06, 0x01, 0x00, 0x04, 0x0b, 0x08, 0x00, 0x09, 0x00, 0x00, 0x00
        /*0020*/ 	.byte	0x00, 0x00, 0x00, 0x00


//--------------------- .nv.info._Z10knn_kernelPK6float2iS1_iP4Pairi --------------------------
	.section	.nv.info._Z10knn_kernelPK6float2iS1_iP4Pairi,"",@"SHT_CUDA_INFO"
	.sectionflags	@""
	.align	4


	//----- nvinfo : EIATTR_CUDA_API_VERSION
	.align		4
        /*0000*/ 	.byte	0x04, 0x37
        /*0002*/ 	.short	(.L_7 - .L_6)
.L_6:
        /*0004*/ 	.word	0x00000082


	//----- nvinfo : EIATTR_KPARAM_INFO
	.align		4
.L_7:
        /*0008*/ 	.byte	0x04, 0x17
        /*000a*/ 	.short	(.L_9 - .L_8)
.L_8:
        /*000c*/ 	.word	0x00000000
        /*0010*/ 	.short	0x0005
        /*0012*/ 	.short	0x0028
        /*0014*/ 	.byte	0x00, 0xf0, 0x11, 0x00


	//----- nvinfo : EIATTR_KPARAM_INFO
	.align		4
.L_9:
        /*0018*/ 	.byte	0x04, 0x17
        /*001a*/ 	.short	(.L_11 - .L_10)
.L_10:
        /*001c*/ 	.word	0x00000000
        /*0020*/ 	.short	0x0004
        /*0022*/ 	.short	0x0020
        /*0024*/ 	.byte	0x00, 0xf5, 0x21, 0x00


	//----- nvinfo : EIATTR_KPARAM_INFO
	.align		4
.L_11:
        /*0028*/ 	.byte	0x04, 0x17
        /*002a*/ 	.short	(.L_13 - .L_12)
.L_12:
        /*002c*/ 	.word	0x00000000
        /*0030*/ 	.short	0x0003
        /*0032*/ 	.short	0x0018
        /*0034*/ 	.byte	0x00, 0xf0, 0x11, 0x00


	//----- nvinfo : EIATTR_KPARAM_INFO
	.align		4
.L_13:
        /*0038*/ 	.byte	0x04, 0x17
        /*003a*/ 	.short	(.L_15 - .L_14)
.L_14:
        /*003c*/ 	.word	0x00000000
        /*0040*/ 	.short	0x0002
        /*0042*/ 	.short	0x0010
        /*0044*/ 	.byte	0x00, 0xf5, 0x21, 0x00


	//----- nvinfo : EIATTR_KPARAM_INFO
	.align		4
.L_15:
        /*0048*/ 	.byte	0x04, 0x17
        /*004a*/ 	.short	(.L_17 - .L_16)
.L_16:
        /*004c*/ 	.word	0x00000000
        /*0050*/ 	.short	0x0001
        /*0052*/ 	.short	0x0008
        /*0054*/ 	.byte	0x00, 0xf0, 0x11, 0x00


	//----- nvinfo : EIATTR_KPARAM_INFO
	.align		4
.L_17:
        /*0058*/ 	.byte	0x04, 0x17
        /*005a*/ 	.short	(.L_19 - .L_18)
.L_18:
        /*005c*/ 	.word	0x00000000
        /*0060*/ 	.short	0x0000
        /*0062*/ 	.short	0x0000
        /*0064*/ 	.byte	0x00, 0xf5, 0x21, 0x00


	//----- nvinfo : EIATTR_SPARSE_MMA_MASK
	.align		4
.L_19:
        /*0068*/ 	.byte	0x03, 0x50
        /*006a*/ 	.short	0x0000


	//----- nvinfo : EIATTR_MAXREG_COUNT
	.align		4
        /*006c*/ 	.byte	0x03, 0x1b
        /*006e*/ 	.short	0x00ff


	//----- nvinfo : EIATTR_NUM_BARRIERS
	.align		4
        /*0070*/ 	.byte	0x02, 0x4c
        /*0072*/ 	.byte	0x01
	.zero		1


	//----- nvinfo : EIATTR_MERCURY_ISA_VERSION
	.align		4
        /*0074*/ 	.byte	0x03, 0x5f
        /*0076*/ 	.short	0x0101


	//----- nvinfo : EIATTR_COOP_GROUP_MASK_REGIDS
	.align		4
        /*0078*/ 	.byte	0x04, 0x29
        /*007a*/ 	.short	(.L_21 - .L_20)


	//   ....[0]....
.L_20:
        /*007c*/ 	.word	0xffffffff


	//   ....[1]....
        /*0080*/ 	.word	0xffffffff


	//   ....[2]....
        /*0084*/ 	.word	0xffffffff


	//   ....[3]....
        /*0088*/ 	.word	0xffffffff


	//   ....[4]....
        /*008c*/ 	.word	0xffffffff


	//   ....[5]....
        /*0090*/ 	.word	0xffffffff


	//   ....[6]....
        /*0094*/ 	.word	0xffffffff


	//   ....[7]....
        /*0098*/ 	.word	0xffffffff


	//   ....[8]....
        /*009c*/ 	.word	0xffffffff


	//   ....[9]....
        /*00a0*/ 	.word	0xffffffff


	//   ....[10]....
        /*00a4*/ 	.word	0xffffffff


	//   ....[11]....
        /*00a8*/ 	.word	0xffffffff


	//   ....[12]....
        /*00ac*/ 	.word	0xffffffff


	//   ....[13]....
        /*00b0*/ 	.word	0xffffffff


	//   ....[14]....
        /*00b4*/ 	.word	0xffffffff


	//   ....[15]....
        /*00b8*/ 	.word	0x05000008


	//   ....[16]....
        /*00bc*/ 	.word	0x05000008


	//   ....[17]....
        /*00c0*/ 	.word	0x05000008


	//   ....[18]....
        /*00c4*/ 	.word	0x05000008


	//   ....[19]....
        /*00c8*/ 	.word	0x05000008


	//   ....[20]....
        /*00cc*/ 	.word	0x05000008


	//   ....[21]....
        /*00d0*/ 	.word	0x05000008


	//   ....[22]....
        /*00d4*/ 	.word	0x05000008


	//   ....[23]....
        /*00d8*/ 	.word	0x05000008


	//----- nvinfo : EIATTR_COOP_GROUP_INSTR_OFFSETS
	.align		4
.L_21:
        /*00dc*/ 	.byte	0x04, 0x28
        /*00de*/ 	.short	(.L_23 - .L_22)


	//   ....[0]....
.L_22:
        /*00e0*/ 	.word	0x000006c0


	//   ....[1]....
        /*00e4*/ 	.word	0x000010a0


	//   ....[2]....
        /*00e8*/ 	.word	0x00001950


	//   ....[3]....
        /*00ec*/ 	.word	0x00002350


	//   ....[4]....
        /*00f0*/ 	.word	0x00003270


	//   ....[5]....
        /*00f4*/ 	.word	0x00003290


	//   ....[6]....
        /*00f8*/ 	.word	0x000032b0


	//   ....[7]....
        /*00fc*/ 	.word	0x000032d0


	//   ....[8]....
        /*0100*/ 	.word	0x000032f0


	//   ....[9]....
        /*0104*/ 	.word	0x00003330


	//   ....[10]....
        /*0108*/ 	.word	0x000033f0


	//   ....[11]....
        /*010c*/ 	.word	0x00003a80


	//   ....[12]....
        /*0110*/ 	.word	0x000044f0


	//   ....[13]....
        /*0114*/ 	.word	0x00005020


	//   ....[14]....
        /*0118*/ 	.word	0x000056d0


	//   ....[15]....
        /*011c*/ 	.word	0x00005fc0


	//   ....[16]....
        /*0120*/ 	.word	0x00006030


	//   ....[17]....
        /*0124*/ 	.word	0x000060a0


	//   ....[18]....
        /*0128*/ 	.word	0x00006140


	//   ....[19]....
        /*012c*/ 	.word	0x000061d0


	//   ....[20]....
        /*0130*/ 	.word	0x00006240


	//   ....[21]....
        /*0134*/ 	.word	0x000062b0


	//   ....[22]....
        /*0138*/ 	.word	0x00006320


	//   ....[23]....
        /*013c*/ 	.word	0x00006380


	//----- nvinfo : EIATTR_VRC_CTA_INIT_COUNT
	.align		4
.L_23:
        /*0140*/ 	.byte	0x02, 0x4a
	.zero		1
	.zero		1


	//----- nvinfo : EIATTR_EXIT_INSTR_OFFSETS
	.align		4
        /*0144*/ 	.byte	0x04, 0x1c
        /*0146*/ 	.short	(.L_25 - .L_24)


	//   ....[0]....
.L_24:
        /*0148*/ 	.word	0x000000b0


	//   ....[1]....
        /*014c*/ 	.word	0x00005700


	//   ....[2]....
        /*0150*/ 	.word	0x00005b40


	//   ....[3]....
        /*0154*/ 	.word	0x00005d20


	//   ....[4]....
        /*0158*/ 	.word	0x00005e60


	//   ....[5]....
        /*015c*/ 	.word	0x00005f80


	//----- nvinfo : EIATTR_CRS_STACK_SIZE
	.align		4
.L_25:
        /*0160*/ 	.byte	0x04, 0x1e
        /*0162*/ 	.short	(.L_27 - .L_26)
.L_26:
        /*0164*/ 	.word	0x00000000


	//----- nvinfo : EIATTR_CBANK_PARAM_SIZE
	.align		4
.L_27:
        /*0168*/ 	.byte	0x03, 0x19
        /*016a*/ 	.short	0x002c


	//----- nvinfo : EIATTR_PARAM_CBANK
	.align		4
        /*016c*/ 	.byte	0x04, 0x0a
        /*016e*/ 	.short	(.L_29 - .L_28)
	.align		4
.L_28:
        /*0170*/ 	.word	index@(.nv.constant0._Z10knn_kernelPK6float2iS1_iP4Pairi)
        /*0174*/ 	.short	0x0380
        /*0176*/ 	.short	0x002c


	//----- nvinfo : EIATTR_SW_WAR
	.align		4
.L_29:
        /*0178*/ 	.byte	0x04, 0x36
        /*017a*/ 	.short	(.L_31 - .L_30)
.L_30:
        /*017c*/ 	.word	0x00000008
.L_31:


//--------------------- .nv.callgraph             --------------------------
	.section	.nv.callgraph,"",@"SHT_CUDA_CALLGRAPH"
	.align	4
	.sectionentsize	8
	.align		4
        /*0000*/ 	.word	0x00000000
	.align		4
        /*0004*/ 	.word	0xffffffff
	.align		4
        /*0008*/ 	.word	0x00000000
	.align		4
        /*000c*/ 	.word	0xfffffffe
	.align		4
        /*0010*/ 	.word	0x00000000
	.align		4
        /*0014*/ 	.word	0xfffffffd
	.align		4
        /*0018*/ 	.word	0x00000000
	.align		4
        /*001c*/ 	.word	0xfffffffc


//--------------------- .text._Z10knn_kernelPK6float2iS1_iP4Pairi --------------------------
	.section	.text._Z10knn_kernelPK6float2iS1_iP4Pairi,"ax",@progbits
	.align	128
        .global         _Z10knn_kernelPK6float2iS1_iP4Pairi
        .type           _Z10knn_kernelPK6float2iS1_iP4Pairi,@function
        .size           _Z10knn_kernelPK6float2iS1_iP4Pairi,(.L_x_148 - _Z10knn_kernelPK6float2iS1_iP4Pairi)
        .other          _Z10knn_kernelPK6float2iS1_iP4Pairi,@"STO_CUDA_ENTRY STV_DEFAULT"
_Z10knn_kernelPK6float2iS1_iP4Pairi:
.text._Z10knn_kernelPK6float2iS1_iP4Pairi:
[----:B------:R-:W0:Y:S01]  /*0000*/  LDC R1, c[0x0][0x37c] ;  /* 0x0000df00ff017b82 */ /* 0x000e220000000800 */
[----:B------:R-:W1:Y:S01]  /*0010*/  S2R R20, SR_TID.X ;  /* 0x0000000000147919 */ /* 0x000e620000002100 */
[----:B------:R-:W2:Y:S01]  /*0020*/  LDCU UR9, c[0x0][0x360] ;  /* 0x00006c00ff0977ac */ /* 0x000ea20008000800 */
[----:B0-----:R-:W-:Y:S01]  /*0030*/  VIADD R1, R1, 0xfffffe00 ;  /* 0xfffffe0001017836 */ /* 0x001fe20000000000 */
[----:B------:R-:W0:Y:S01]  /*0040*/  S2R R21, SR_CTAID.X ;  /* 0x0000000000157919 */ /* 0x000e220000002500 */
[----:B------:R-:W3:Y:S03]  /*0050*/  LDCU UR4, c[0x0][0x388] ;  /* 0x00007100ff0477ac */ /* 0x000ee60008000800 */
[----:B------:R-:W-:Y:S01]  /*0060*/  R2UR UR14, R1 ;  /* 0x00000000010e72ca */ /* 0x000fe200000e0000 */
[----:B--2---:R-:W-:Y:S01]  /*0070*/  USHF.R.U32.HI UR8, URZ, 0x5, UR9 ;  /* 0x00000005ff087899 */ /* 0x004fe20008011609 */
[----:B-1----:R-:W-:-:S05]  /*0080*/  SHF.R.U32.HI R0, RZ, 0x5, R20 ;  /* 0x00000005ff007819 */ /* 0x002fca0000011614 */
[----:B0-----:R-:W-:-:S05]  /*0090*/  IMAD R21, R21, UR8, R0 ;  /* 0x0000000815157c24 */ /* 0x001fca000f8e0200 */
[----:B---3--:R-:W-:-:S13]  /*00a0*/  ISETP.GE.AND P0, PT, R21, UR4, PT ;  /* 0x0000000415007c0c */ /* 0x008fda000bf06270 */
[----:B------:R-:W-:Y:S05]  /*00b0*/  @P0 EXIT ;  /* 0x000000000000094d */ /* 0x000fea0003800000 */
[----:B------:R-:W0:Y:S01]  /*00c0*/  LDC.64 R2, c[0x0][0x380] ;  /* 0x0000e000ff027b82 */ /* 0x000e220000000a00 */
[----:B------:R-:W1:Y:S01]  /*00d0*/  LDCU.64 UR12, c[0x0][0x358] ;  /* 0x00006b00ff0c77ac */ /* 0x000e620008000a00 */
[----:B------:R-:W2:Y:S01]  /*00e0*/  LDCU UR18, c[0x0][0x3a8] ;  /* 0x00007500ff1277ac */ /* 0x000ea20008000800 */
[----:B0-----:R-:W-:-:S06]  /*00f0*/  IMAD.WIDE R2, R21, 0x8, R2 ;  /* 0x0000000815027825 */ /* 0x001fcc00078e0202 */
[----:B-1----:R-:W5:Y:S01]  /*0100*/  LDG.E.64.CONSTANT R2, desc[UR12][R2.64] ;  /* 0x0000000c02027981 */ /* 0x002f62000c1e9b00 */
[----:B--2---:R-:W-:Y:S01]  /*0110*/  UISETP.GE.AND UP0, UPT, UR18, 0x20, UPT ;  /* 0x000000201200788c */ /* 0x004fe2000bf06270 */
[----:B------:R-:W-:Y:S01]  /*0120*/  LOP3.LUT R20, R20, 0x1f, RZ, 0xc0, !PT ;  /* 0x0000001f14147812 */ /* 0x000fe200078ec0ff */
[----:B------:R-:W-:-:S04]  /*0130*/  USHF.R.S32.HI UR4, URZ, 0x1f, UR18 ;  /* 0x0000001fff047899 */ /* 0x000fc80008011412 */
[----:B------:R-:W-:-:S04]  /*0140*/  ULEA.HI UR4, UR4, UR18, URZ, 0x5 ;  /* 0x0000001204047291 */ /* 0x000fc8000f8f28ff */
[----:B------:R-:W-:Y:S01]  /*0150*/  USHF.R.S32.HI UR6, URZ, 0x5, UR4 ;  /* 0x00000005ff067899 */ /* 0x000fe20008011404 */
[----:B------:R-:W-:Y:S11]  /*0160*/  BRA.U !UP0, `(.L_x_0) ;  /* 0x0000000508107547 */ /* 0x000ff6000b800000 */
[----:B------:R-:W-:Y:S02]  /*0170*/  UIADD3 UR4, UPT, UPT, UR6, -0x1, URZ ;  /* 0xffffffff06047890 */ /* 0x000fe4000fffe0ff */
[----:B------:R-:W-:Y:S02]  /*0180*/  ULOP3.LUT UR7, UR6, 0xf, URZ, 0xc0, !UPT ;  /* 0x0000000f06077892 */ /* 0x000fe4000f8ec0ff */
[----:B------:R-:W-:Y:S02]  /*0190*/  UISETP.GE.U32.AND UP1, UPT, UR4, 0xf, UPT ;  /* 0x0000000f0400788c */ /* 0x000fe4000bf26070 */
[----:B------:R-:W-:Y:S01]  /*01a0*/  UISETP.NE.AND UP0, UPT, UR7, URZ, UPT ;  /* 0x000000ff0700728c */ /* 0x000fe2000bf05270 */
[----:B------:R-:W-:-:S06]  /*01b0*/  UMOV UR4, URZ ;  /* 0x000000ff00047c82 */ /* 0x000fcc0008000000 */
[----:B------:R-:W-:Y:S05]  /*01c0*/  BRA.U !UP1, `(.L_x_1) ;  /* 0x0000000109487547 */ /* 0x000fea000b800000 */
[----:B------:R-:W-:Y:S01]  /*01d0*/  IMAD.MOV.U32 R4, RZ, RZ, -0x1 ;  /* 0xffffffffff047424 */ /* 0x000fe200078e00ff */
[----:B------:R-:W-:Y:S01]  /*01e0*/  ULOP3.LUT UR4, UR6, 0x3fffff0, URZ, 0xc0, !UPT ;  /* 0x03fffff006047892 */ /* 0x000fe2000f8ec0ff */
[----:B------:R-:W-:Y:S01]  /*01f0*/  IMAD.MOV.U32 R5, RZ, RZ, 0x7f7fffff ;  /* 0x7f7fffffff057424 */ /* 0x000fe200078e00ff */
[----:B------:R-:W-:Y:S01]  /*0200*/  UMOV UR5, URZ ;  /* 0x000000ff00057c82 */ /* 0x000fe20008000000 */
[----:B------:R-:W-:Y:S02]  /*0210*/  IMAD.MOV.U32 R6, RZ, RZ, -0x1 ;  /* 0xffffffffff067424 */ /* 0x000fe400078e00ff */
[----:B------:R-:W-:-:S07]  /*0220*/  IMAD.MOV.U32 R7, RZ, RZ, 0x7f7fffff ;  /* 0x7f7fffffff077424 */ /* 0x000fce00078e00ff */
.L_x_2:
[----:B------:R-:W-:Y:S02]  /*0230*/  ULEA UR10, UR5, UR14, 0x3 ;  /* 0x0000000e050a7291 */ /* 0x000fe4000f8e18ff */
[----:B------:R-:W-:-:S04]  /*0240*/  UIADD3 UR5, UPT, UPT, UR5, 0x10, URZ ;  /* 0x0000001005057890 */ /* 0x000fc8000fffe0ff */
[----:B------:R-:W-:-:S03]  /*0250*/  UISETP.NE.AND UP1, UPT, UR5, UR4, UPT ;  /* 0x000000040500728c */ /* 0x000fc6000bf25270 */
[----:B0-----:R0:W-:Y:S04]  /*0260*/  STL.128 [UR10], R4 ;  /* 0x00000004ff007987 */ /* 0x0011e80008100c0a */
[----:B------:R0:W-:Y:S04]  /*0270*/  STL.128 [UR10+0x10], R4 ;  /* 0x00001004ff007987 */ /* 0x0001e80008100c0a */
[----:B------:R0:W-:Y:S04]  /*0280*/  STL.128 [UR10+0x20], R4 ;  /* 0x00002004ff007987 */ /* 0x0001e80008100c0a */
[----:B------:R0:W-:Y:S04]  /*0290*/  STL.128 [UR10+0x30], R4 ;  /* 0x00003004ff007987 */ /* 0x0001e80008100c0a */
[----:B------:R0:W-:Y:S04]  /*02a0*/  STL.128 [UR10+0x40], R4 ;  /* 0x00004004ff007987 */ /* 0x0001e80008100c0a */
[----:B------:R0:W-:Y:S04]  /*02b0*/  STL.128 [UR10+0x50], R4 ;  /* 0x00005004ff007987 */ /* 0x0001e80008100c0a */
[----:B------:R0:W-:Y:S04]  /*02c0*/  STL.128 [UR10+0x60], R4 ;  /* 0x00006004ff007987 */ /* 0x0001e80008100c0a */
[----:B------:R0:W-:Y:S01]  /*02d0*/  STL.128 [UR10+0x70], R4 ;  /* 0x00007004ff007987 */ /* 0x0001e20008100c0a */
[----:B------:R-:W-:Y:S05]  /*02e0*/  BRA.U UP1, `(.L_x_2) ;  /* 0xfffffffd01d07547 */ /* 0x000fea000b83ffff */
.L_x_1:
[----:B------:R-:W-:Y:S05]  /*02f0*/  BRA.U !UP0, `(.L_x_0) ;  /* 0x0000000108ac7547 */ /* 0x000fea000b800000 */
[----:B------:R-:W-:Y:S02]  /*0300*/  UISETP.GE.U32.AND UP0, UPT, UR7, 0x8, UPT ;  /* 0x000000080700788c */ /* 0x000fe4000bf06070 */
[----:B------:R-:W-:-:S04]  /*0310*/  ULOP3.LUT UR5, UR6, 0x7, URZ, 0xc0, !UPT ;  /* 0x0000000706057892 */ /* 0x000fc8000f8ec0ff */
[----:B------:R-:W-:-:S03]  /*0320*/  UISETP.NE.AND UP1, UPT, UR5, URZ, UPT ;  /* 0x000000ff0500728c */ /* 0x000fc6000bf25270 */
[----:B------:R-:W-:Y:S08]  /*0330*/  BRA.U !UP0, `(.L_x_3) ;  /* 0x0000000108387547 */ /* 0x000ff0000b800000 */
[----:B------:R-:W-:Y:S01]  /*0340*/  ULEA UR7, UR4, UR14, 0x3 ;  /* 0x0000000e04077291 */ /* 0x000fe2000f8e18ff */
[----:B0-----:R-:W-:Y:S01]  /*0350*/  IMAD.MOV.U32 R4, RZ, RZ, -0x1 ;  /* 0xffffffffff047424 */ /* 0x001fe200078e00ff */
[----:B------:R-:W-:Y:S01]  /*0360*/  UIADD3 UR4, UPT, UPT, UR4, 0x8, URZ ;  /* 0x0000000804047890 */ /* 0x000fe2000fffe0ff */
[----:B------:R-:W-:Y:S02]  /*0370*/  IMAD.MOV.U32 R5, RZ, RZ, 0x7f7fffff ;  /* 0x7f7fffffff057424 */ /* 0x000fe400078e00ff */
[----:B------:R-:W-:Y:S02]  /*0380*/  IMAD.MOV.U32 R6, RZ, RZ, -0x1 ;  /* 0xffffffffff067424 */ /* 0x000fe400078e00ff */
[----:B------:R-:W-:Y:S02]  /*0390*/  IMAD.MOV.U32 R7, RZ, RZ, 0x7f7fffff ;  /* 0x7f7fffffff077424 */ /* 0x000fe400078e00ff */
[----:B------:R1:W-:Y:S04]  /*03a0*/  STL.64 [UR7], R4 ;  /* 0x00000004ff007987 */ /* 0x0003e80008100a07 */
[----:B------:R1:W-:Y:S04]  /*03b0*/  STL.64 [UR7+0x8], R4 ;  /* 0x00000804ff007987 */ /* 0x0003e80008100a07 */
[----:B------:R1:W-:Y:S04]  /*03c0*/  STL.64 [UR7+0x10], R6 ;  /* 0x00001006ff007987 */ /* 0x0003e80008100a07 */
[----:B------:R1:W-:Y:S04]  /*03d0*/  STL.64 [UR7+0x18], R6 ;  /* 0x00001806ff007987 */ /* 0x0003e80008100a07 */
[----:B------:R1:W-:Y:S04]  /*03e0*/  STL.64 [UR7+0x20], R6 ;  /* 0x00002006ff007987 */ /* 0x0003e80008100a07 */
[----:B------:R1:W-:Y:S04]  /*03f0*/  STL.64 [UR7+0x28], R6 ;  /* 0x00002806ff007987 */ /* 0x0003e80008100a07 */
[----:B------:R1:W-:Y:S04]  /*0400*/  STL.64 [UR7+0x30], R6 ;  /* 0x00003006ff007987 */ /* 0x0003e80008100a07 */
[----:B------:R1:W-:Y:S02]  /*0410*/  STL.64 [UR7+0x38], R6 ;  /* 0x00003806ff007987 */ /* 0x0003e40008100a07 */
.L_x_3:
[----:B------:R-:W-:Y:S05]  /*0420*/  BRA.U !UP1, `(.L_x_0) ;  /* 0x0000000109607547 */ /* 0x000fea000b800000 */
[----:B------:R-:W-:Y:S02]  /*0430*/  UISETP.GE.U32.AND UP0, UPT, UR5, 0x4, UPT ;  /* 0x000000040500788c */ /* 0x000fe4000bf06070 */
[----:B------:R-:W-:-:S04]  /*0440*/  ULOP3.LUT UR7, UR6, 0x3, URZ, 0xc0, !UPT ;  /* 0x0000000306077892 */ /* 0x000fc8000f8ec0ff */
[----:B------:R-:W-:-:S03]  /*0450*/  UISETP.NE.AND UP1, UPT, UR7, URZ, UPT ;  /* 0x000000ff0700728c */ /* 0x000fc6000bf25270 */
[----:B------:R-:W-:Y:S08]  /*0460*/  BRA.U !UP0, `(.L_x_4) ;  /* 0x0000000108287547 */ /* 0x000ff0000b800000 */
[----:B------:R-:W-:Y:S01]  /*0470*/  ULEA UR5, UR4, UR14, 0x3 ;  /* 0x0000000e04057291 */ /* 0x000fe2000f8e18ff */
[----:B01----:R-:W-:Y:S01]  /*0480*/  IMAD.MOV.U32 R4, RZ, RZ, -0x1 ;  /* 0xffffffffff047424 */ /* 0x003fe200078e00ff */
[----:B------:R-:W-:Y:S01]  /*0490*/  MOV R5, 0x7f7fffff ;  /* 0x7f7fffff00057802 */ /* 0x000fe20000000f00 */
[----:B------:R-:W-:Y:S01]  /*04a0*/  IMAD.MOV.U32 R6, RZ, RZ, -0x1 ;  /* 0xffffffffff067424 */ /* 0x000fe200078e00ff */
[----:B------:R-:W-:Y:S01]  /*04b0*/  UIADD3 UR4, UPT, UPT, UR4, 0x4, URZ ;  /* 0x0000000404047890 */ /* 0x000fe2000fffe0ff */
[----:B------:R-:W-:-:S04]  /*04c0*/  IMAD.MOV.U32 R7, RZ, RZ, 0x7f7fffff ;  /* 0x7f7fffffff077424 */ /* 0x000fc800078e00ff */
[----:B------:R2:W-:Y:S04]  /*04d0*/  STL.64 [UR5], R4 ;  /* 0x00000004ff007987 */ /* 0x0005e80008100a05 */
[----:B------:R2:W-:Y:S04]  /*04e0*/  STL.64 [UR5+0x8], R6 ;  /* 0x00000806ff007987 */ /* 0x0005e80008100a05 */
[----:B------:R2:W-:Y:S04]  /*04f0*/  STL.64 [UR5+0x10], R6 ;  /* 0x00001006ff007987 */ /* 0x0005e80008100a05 */
[----:B------:R2:W-:Y:S02]  /*0500*/  STL.64 [UR5+0x18], R6 ;  /* 0x00001806ff007987 */ /* 0x0005e40008100a05 */
.L_x_4:
[----:B------:R-:W-:Y:S05]  /*0510*/  BRA.U !UP1, `(.L_x_0) ;  /* 0x0000000109247547 */ /* 0x000fea000b800000 */
[----:B012---:R-:W-:Y:S01]  /*0520*/  IMAD.MOV.U32 R4, RZ, RZ, -0x1 ;  /* 0xffffffffff047424 */ /* 0x007fe200078e00ff */
[----:B------:R-:W-:Y:S01]  /*0530*/  UMOV UR5, URZ ;  /* 0x000000ff00057c82 */ /* 0x000fe20008000000 */
[----:B------:R-:W-:-:S07]  /*0540*/  IMAD.MOV.U32 R5, RZ, RZ, 0x7f7fffff ;  /* 0x7f7fffffff057424 */ /* 0x000fce00078e00ff */
.L_x_5:
[----:B------:R-:W-:Y:S02]  /*0550*/  ULEA UR10, UR4, UR14, 0x3 ;  /* 0x0000000e040a7291 */ /* 0x000fe4000f8e18ff */
[----:B------:R-:W-:Y:S02]  /*0560*/  UIADD3 UR5, UPT, UPT, UR5, 0x1, URZ ;  /* 0x0000000105057890 */ /* 0x000fe4000fffe0ff */
[----:B------:R-:W-:Y:S02]  /*0570*/  UIADD3 UR4, UPT, UPT, UR4, 0x1, URZ ;  /* 0x0000000104047890 */ /* 0x000fe4000fffe0ff */
[----:B------:R-:W-:-:S03]  /*0580*/  UISETP.NE.AND UP0, UPT, UR5, UR7, UPT ;  /* 0x000000070500728c */ /* 0x000fc6000bf05270 */
[----:B---3--:R3:W-:Y:S06]  /*0590*/  STL.64 [UR10], R4 ;  /* 0x00000004ff007987 */ /* 0x0087ec0008100a0a */
[----:B------:R-:W-:Y:S05]  /*05a0*/  BRA.U UP0, `(.L_x_5) ;  /* 0xfffffffd00e87547 */ /* 0x000fea000b83ffff */
.L_x_0:
[----:B------:R-:W4:Y:S01]  /*05b0*/  S2UR UR5, SR_CgaCtaId ;  /* 0x00000000000579c3 */ /* 0x000f220000008800 */
[----:B------:R-:W3:Y:S01]  /*05c0*/  LDCU UR10, c[0x0][0x398] ;  /* 0x00007300ff0a77ac */ /* 0x000ee20008000800 */
[----:B------:R-:W-:Y:S01]  /*05d0*/  ISETP.NE.AND P0, PT, R20, RZ, PT ;  /* 0x000000ff1400720c */ /* 0x000fe20003f05270 */
[----:B------:R-:W-:Y:S01]  /*05e0*/  UMOV UR4, 0x400 ;  /* 0x0000040000047882 */ /* 0x000fe20000000000 */
[----:B------:R-:W-:Y:S02]  /*05f0*/  USHF.L.U32 UR7, UR8, 0x3, URZ ;  /* 0x0000000308077899 */ /* 0x000fe400080006ff */
[----:B------:R-:W-:Y:S02]  /*0600*/  UIMAD UR8, UR8, UR18, URZ ;  /* 0x00000012080872a4 */ /* 0x000fe4000f8e02ff */
[----:B---3--:R-:W-:Y:S02]  /*0610*/  UISETP.GE.AND UP0, UPT, UR10, 0x1, UPT ;  /* 0x000000010a00788c */ /* 0x008fe4000bf06270 */
[----:B----4-:R-:W-:-:S02]  /*0620*/  ULEA UR4, UR5, UR4, 0x18 ;  /* 0x0000000405047291 */ /* 0x010fc4000f8ec0ff */
[----:B------:R-:W-:Y:S02]  /*0630*/  USHF.L.U32 UR5, UR18, 0x1, URZ ;  /* 0x0000000112057899 */ /* 0x000fe400080006ff */
[----:B------:R-:W-:-:S04]  /*0640*/  UIMAD UR7, UR7, UR18, UR4 ;  /* 0x00000012070772a4 */ /* 0x000fc8000f8e0204 */
[----:B------:R-:W-:Y:S01]  /*0650*/  UIADD3 UR4, UPT, UPT, UR7, 0x2000, URZ ;  /* 0x0000200007047890 */ /* 0x000fe2000fffe0ff */
[----:B------:R-:W-:-:S03]  /*0660*/  IMAD R25, R0, UR5, RZ ;  /* 0x0000000500197c24 */ /* 0x000fc6000f8e02ff */
[----:B------:R-:W-:Y:S02]  /*0670*/  ULEA UR8, UR8, UR4, 0x4 ;  /* 0x0000000408087291 */ /* 0x000fe4000f8e20ff */
[----:B------:R-:W-:-:S04]  /*0680*/  LEA R22, R25, UR4, 0x3 ;  /* 0x0000000419167c11 */ /* 0x000fc8000f8e18ff */
[C---:B------:R-:W-:Y:S01]  /*0690*/  LEA R23, R0.reuse, UR8, 0x2 ;  /* 0x0000000800177c11 */ /* 0x040fe2000f8e10ff */
[----:B------:R-:W-:-:S04]  /*06a0*/  IMAD R0, R0, UR18, RZ ;  /* 0x0000001200007c24 */ /* 0x000fc8000f8e02ff */
[----:B------:R3:W-:Y:S01]  /*06b0*/  @!P0 STS [R23], RZ ;  /* 0x000000ff17008388 */ /* 0x0007e20000000800 */
[----:B------:R-:W-:Y:S01]  /*06c0*/  NOP ;  /* 0x0000000000007918 */ /* 0x000fe20000000000 */
[----:B------:R-:W-:Y:S05]  /*06d0*/  BRA.U !UP0, `(.L_x_6) ;  /* 0x0000002d08407547 */ /* 0x000fea000b800000 */
[----:B------:R-:W-:Y:S01]  /*06e0*/  IMAD R26, R20, UR6, R25 ;  /* 0x00000006141a7c24 */ /* 0x000fe2000f8e0219 */
[----:B------:R-:W-:Y:S02]  /*06f0*/  UIADD3 UR10, UPT, UPT, UR18, -0x1, URZ ;  /* 0xffffffff120a7890 */ /* 0x000fe4000fffe0ff */
[----:B------:R-:W-:Y:S01]  /*0700*/  VIADD R25, R25, UR18 ;  /* 0x0000001219197c36 */ /* 0x000fe20008000000 */
[----:B------:R-:W-:Y:S01]  /*0710*/  ULOP3.LUT UR11, UR18, 0x7, URZ, 0xc0, !UPT ;  /* 0x00000007120b7892 */ /* 0x000fe2000f8ec0ff */
[----:B012---:R-:W-:Y:S01]  /*0720*/  IMAD.MOV.U32 R6, RZ, RZ, 0x7f7fffff ;  /* 0x7f7fffffff067424 */ /* 0x007fe200078e00ff */
[----:B------:R-:W-:Y:S02]  /*0730*/  ULOP3.LUT UR15, UR18, 0x3, URZ, 0xc0, !UPT ;  /* 0x00000003120f7892 */ /* 0x000fe4000f8ec0ff */
[----:B------:R-:W-:Y:S02]  /*0740*/  ULOP3.LUT UR19, UR6, 0x3fffff0, URZ, 0xc0, !UPT ;  /* 0x03fffff006137892 */ /* 0x000fe4000f8ec0ff */
[----:B------:R-:W-:-:S02]  /*0750*/  ULOP3.LUT UR20, UR6, 0x3, URZ, 0xc0, !UPT ;  /* 0x0000000306147892 */ /* 0x000fc4000f8ec0ff */
[----:B------:R-:W-:Y:S02]  /*0760*/  ULOP3.LUT UR16, UR18, 0x7ffffff8, URZ, 0xc0, !UPT ;  /* 0x7ffffff812107892 */ /* 0x000fe4000f8ec0ff */
[----:B------:R-:W-:Y:S01]  /*0770*/  ULOP3.LUT UR17, UR18, 0x1, URZ, 0xc0, !UPT ;  /* 0x0000000112117892 */ /* 0x000fe2000f8ec0ff */
[----:B------:R-:W-:-:S11]  /*0780*/  UMOV UR4, URZ ;  /* 0x000000ff00047c82 */ /* 0x000fd60008000000 */
.L_x_72:
[----:B0-----:R-:W0:Y:S01]  /*0790*/  S2R R7, SR_TID.X ;  /* 0x0000000000077919 */ /* 0x001e220000002100 */
[----:B------:R-:W1:Y:S01]  /*07a0*/  LDCU UR5, c[0x0][0x398] ;  /* 0x00007300ff0577ac */ /* 0x000e620008000800 */
[----:B------:R-:W-:Y:S01]  /*07b0*/  BSSY.RECONVERGENT B0, `(.L_x_7) ;  /* 0x0000012000007945 */ /* 0x000fe20003800200 */
[----:B-1----:R-:W-:-:S04]  /*07c0*/  UIADD3 UR5, UPT, UPT, -UR4, UR5, URZ ;  /* 0x0000000504057290 */ /* 0x002fc8000fffe1ff */
[----:B------:R-:W-:-:S04]  /*07d0*/  UISETP.LT.AND UP0, UPT, UR5, 0x400, UPT ;  /* 0x000004000500788c */ /* 0x000fc8000bf01270 */
[----:B------:R-:W-:Y:S02]  /*07e0*/  USEL UR18, UR5, 0x400, UP0 ;  /* 0x0000040005127887 */ /* 0x000fe40008000000 */
[----:B0-----:R-:W-:-:S13]  /*07f0*/  ISETP.LT.AND P0, PT, R7, UR5, PT ;  /* 0x0000000507007c0c */ /* 0x001fda000bf01270 */
[----:B------:R-:W-:Y:S05]  /*0800*/  @!P0 BRA `(.L_x_8) ;  /* 0x0000000000308947 */ /* 0x000fea0003800000 */
[----:B------:R-:W0:Y:S01]  /*0810*/  S2R R9, SR_CgaCtaId ;  /* 0x0000000000097919 */ /* 0x000e220000008800 */
[----:B------:R-:W1:Y:S01]  /*0820*/  LDC.64 R4, c[0x0][0x390] ;  /* 0x0000e400ff047b82 */ /* 0x000e620000000a00 */
[----:B------:R-:W-:-:S04]  /*0830*/  MOV R8, 0x400 ;  /* 0x0000040000087802 */ /* 0x000fc80000000f00 */
[----:B0-----:R-:W-:-:S07]  /*0840*/  LEA R12, R9, R8, 0x18 ;  /* 0x00000008090c7211 */ /* 0x001fce00078ec0ff */
.L_x_9:
[----:B0-----:R-:W-:-:S04]  /*0850*/  VIADD R9, R7, UR4 ;  /* 0x0000000407097c36 */ /* 0x001fc80008000000 */
[----:B-1----:R-:W-:-:S06]  /*0860*/  IMAD.WIDE.U32 R8, R9, 0x8, R4 ;  /* 0x0000000809087825 */ /* 0x002fcc00078e0004 */
[----:B------:R-:W2:Y:S01]  /*0870*/  LDG.E.64.CONSTANT R8, desc[UR12][R8.64] ;  /* 0x0000000c08087981 */ /* 0x000ea2000c1e9b00 */
[C---:B------:R-:W-:Y:S02]  /*0880*/  IMAD R10, R7.reuse, 0x8, R12 ;  /* 0x00000008070a7824 */ /* 0x040fe400078e020c */
[----:B------:R-:W-:-:S05]  /*0890*/  VIADD R7, R7, UR9 ;  /* 0x0000000907077c36 */ /* 0x000fca0008000000 */
[----:B------:R-:W-:Y:S01]  /*08a0*/  ISETP.GE.AND P0, PT, R7, UR18, PT ;  /* 0x0000001207007c0c */ /* 0x000fe2000bf06270 */
[----:B--2---:R0:W-:-:S12]  /*08b0*/  STS.64 [R10], R8 ;  /* 0x000000080a007388 */ /* 0x0041d80000000a00 */
[----:B------:R-:W-:Y:S05]  /*08c0*/  @!P0 BRA `(.L_x_9) ;  /* 0xfffffffc00e08947 */ /* 0x000fea000383ffff */
.L_x_8:
[----:B------:R-:W-:Y:S05]  /*08d0*/  BSYNC.RECONVERGENT B0 ;  /* 0x0000000000007941 */ /* 0x000fea0003800200 */
.L_x_7:
[----:B------:R-:W-:Y:S01]  /*08e0*/  BAR.SYNC.DEFER_BLOCKING 0x0 ;  /* 0x0000000000007b1d */ /* 0x000fe20000010000 */
[----:B------:R-:W-:-:S13]  /*08f0*/  ISETP.LT.AND P0, PT, R20, UR5, PT ;  /* 0x0000000514007c0c */ /* 0x000fda000bf01270 */
[----:B------:R-:W-:Y:S05]  /*0900*/  @!P0 BRA `(.L_x_10) ;  /* 0x00000028009c8947 */ /* 0x000fea0003800000 */
[----:B------:R-:W-:-:S07]  /*0910*/  IMAD.MOV.U32 R24, RZ, RZ, R20 ;  /* 0x000000ffff187224 */ /* 0x000fce00078e0014 */
.L_x_71:
[----:B------:R-:W1:Y:S01]  /*0920*/  S2R R5, SR_CgaCtaId ;  /* 0x0000000000057919 */ /* 0x000e620000008800 */
[----:B------:R-:W-:Y:S01]  /*0930*/  MOV R28, 0x400 ;  /* 0x00000400001c7802 */ /* 0x000fe20000000f00 */
[----:B------:R-:W-:Y:S03]  /*0940*/  BSSY B0, `(.L_x_11) ;  /* 0x00002a0000007945 */ /* 0x000fe60003800000 */
[----:B-1----:R-:W-:-:S04]  /*0950*/  LEA R28, R5, R28, 0x18 ;  /* 0x0000001c051c7211 */ /* 0x002fc800078ec0ff */
[----:B------:R-:W-:-:S06]  /*0960*/  LEA R4, R24, R28, 0x3 ;  /* 0x0000001c18047211 */ /* 0x000fcc00078e18ff */
[----:B------:R-:W1:Y:S02]  /*0970*/  LDS.64 R4, [R4] ;  /* 0x0000000004047984 */ /* 0x000e640000000a00 */
[----:B-1---5:R-:W-:Y:S01]  /*0980*/  FADD R7, R3, -R5 ;  /* 0x8000000503077221 */ /* 0x022fe20000000000 */
[----:B------:R-:W-:-:S03]  /*0990*/  FADD R5, R2, -R4 ;  /* 0x8000000402057221 */ /* 0x000fc60000000000 */
[----:B0-----:R-:W-:-:S04]  /*09a0*/  FMUL R8, R7, R7 ;  /* 0x0000000707087220 */ /* 0x001fc80000400000 */
[----:B------:R-:W-:-:S05]  /*09b0*/  FFMA R5, R5, R5, R8 ;  /* 0x0000000505057223 */ /* 0x000fca0000000008 */
[----:B------:R-:W-:-:S13]  /*09c0*/  FSETP.GEU.AND P0, PT, R5, R6, PT ;  /* 0x000000060500720b */ /* 0x000fda0003f0e000 */
[----:B------:R-:W-:Y:S05]  /*09d0*/  @P0 BRA `(.L_x_12) ;  /* 0x0000002800580947 */ /* 0x000fea0003800000 */
[----:B------:R-:W-:Y:S01]  /*09e0*/  IMAD.MOV.U32 R8, RZ, RZ, 0x1 ;  /* 0x00000001ff087424 */ /* 0x000fe200078e00ff */
[----:B------:R-:W0:Y:S04]  /*09f0*/  LDCU UR5, c[0x0][0x3a8] ;  /* 0x00007500ff0577ac */ /* 0x000e280008000800 */
[----:B------:R-:W1:Y:S01]  /*0a00*/  ATOMS.ADD R7, [R23], R8 ;  /* 0x000000081707738c */ /* 0x000e620000000000 */
[----:B0-----:R-:W-:-:S05]  /*0a10*/  IMAD.U32 R27, RZ, RZ, UR5 ;  /* 0x00000005ff1b7e24 */ /* 0x001fca000f8e00ff */
[----:B-1----:R-:W-:-:S13]  /*0a20*/  ISETP.GE.AND P0, PT, R7, R27, PT ;  /* 0x0000001b0700720c */ /* 0x002fda0003f06270 */
[----:B------:R-:W-:Y:S02]  /*0a30*/  @!P0 IMAD.IADD R9, R0, 0x1, R7 ;  /* 0x0000000100098824 */ /* 0x000fe400078e0207 */
[----:B------:R-:W-:Y:S02]  /*0a40*/  @!P0 VIADD R4, R24, UR4 ;  /* 0x0000000418048c36 */ /* 0x000fe40008000000 */
[----:B------:R-:W-:-:S05]  /*0a50*/  @!P0 IMAD R9, R9, 0x8, R28 ;  /* 0x0000000809098824 */ /* 0x000fca00078e021c */
[----:B------:R0:W-:Y:S01]  /*0a60*/  @!P0 STS.64 [R9+0x2000], R4 ;  /* 0x0020000409008388 */ /* 0x0001e20000000a00 */
[----:B------:R-:W-:-:S13]  /*0a70*/  ISETP.NE.AND P0, PT, R7, UR10, PT ;  /* 0x0000000a07007c0c */ /* 0x000fda000bf05270 */
[----:B0-----:R-:W-:Y:S05]  /*0a80*/  @P0 BRA `(.L_x_12) ;  /* 0x00000028002c0947 */ /* 0x001fea0003800000 */
[----:B------:R-:W-:-:S13]  /*0a90*/  ISETP.GE.AND P0, PT, R27, 0x20, PT ;  /* 0x000000201b00780c */ /* 0x000fda0003f06270 */
[----:B------:R-:W-:Y:S05]  /*0aa0*/  @!P0 BRA `(.L_x_13) ;  /* 0x0000000400708947 */ /* 0x000fea0003800000 */
[----:B------:R-:W-:Y:S01]  /*0ab0*/  UIADD3 UR5, UPT, UPT, UR6, -0x1, URZ ;  /* 0xffffffff06057890 */ /* 0x000fe2000fffe0ff */
[----:B------:R-:W-:-:S03]  /*0ac0*/  IMAD.MOV.U32 R29, RZ, RZ, RZ ;  /* 0x000000ffff1d7224 */ /* 0x000fc600078e00ff */
[----:B------:R-:W-:-:S09]  /*0ad0*/  UISETP.GE.U32.AND UP0, UPT, UR5, 0xf, UPT ;  /* 0x0000000f0500788c */ /* 0x000fd2000bf06070 */
[----:B------:R-:W-:Y:S05]  /*0ae0*/  BRA.U !UP0, `(.L_x_14) ;  /* 0x0000000108887547 */ /* 0x000fea000b800000 */
[----:B------:R-:W-:Y:S01]  /*0af0*/  BSSY.RECONVERGENT B1, `(.L_x_15) ;  /* 0x0000020000017945 */ /* 0x000fe20003800200 */
[----:B------:R-:W-:-:S07]  /*0b00*/  IMAD.MOV.U32 R30, RZ, RZ, RZ ;  /* 0x000000ffff1e7224 */ /* 0x000fce00078e00ff */
.L_x_16:
[----:B------:R-:W-:-:S05]  /*0b10*/  LEA R31, R30, UR14, 0x3 ;  /* 0x0000000e1e1f7c11 */ /* 0x000fca000f8e18ff */
[----:B0-----:R-:W2:Y:S04]  /*0b20*/  LDL.128 R4, [R31] ;  /* 0x000000001f047983 */ /* 0x001ea80000100c00 */
[----:B------:R-:W4:Y:S01]  /*0b30*/  LDL.128 R8, [R31+0x10] ;  /* 0x000010001f087983 */ /* 0x000f220000100c00 */
[----:B------:R-:W-:-:S03]  /*0b40*/  IMAD.IADD R29, R26, 0x1, R30 ;  /* 0x000000011a1d7824 */ /* 0x000fc600078e021e */
[----:B------:R-:W5:Y:S02]  /*0b50*/  LDL.128 R12, [R31+0x20] ;  /* 0x000020001f0c7983 */ /* 0x000f640000100c00 */
[----:B------:R-:W-:Y:S02]  /*0b60*/  LEA R29, R29, UR7, 0x3 ;  /* 0x000000071d1d7c11 */ /* 0x000fe4000f8e18ff */
[----:B------:R-:W3:Y:S04]  /*0b70*/  LDL.128 R16, [R31+0x30] ;  /* 0x000030001f107983 */ /* 0x000ee80000100c00 */
[----:B--2---:R-:W-:Y:S04]  /*0b80*/  STS.64 [R29+0x2000], R4 ;  /* 0x002000041d007388 */ /* 0x004fe80000000a00 */
[----:B------:R0:W-:Y:S04]  /*0b90*/  STS.64 [R29+0x2008], R6 ;  /* 0x002008061d007388 */ /* 0x0001e80000000a00 */
[----:B----4-:R-:W-:Y:S04]  /*0ba0*/  STS.64 [R29+0x2010], R8 ;  /* 0x002010081d007388 */ /* 0x010fe80000000a00 */
[----:B------:R1:W-:Y:S04]  /*0bb0*/  STS.64 [R29+0x2018], R10 ;  /* 0x0020180a1d007388 */ /* 0x0003e80000000a00 */
[----:B-----5:R-:W-:Y:S04]  /*0bc0*/  STS.64 [R29+0x2020], R12 ;  /* 0x0020200c1d007388 */ /* 0x020fe80000000a00 */
[----:B------:R2:W-:Y:S04]  /*0bd0*/  STS.64 [R29+0x2028], R14 ;  /* 0x0020280e1d007388 */ /* 0x0005e80000000a00 */
[----:B---3--:R-:W-:Y:S04]  /*0be0*/  STS.64 [R29+0x2030], R16 ;  /* 0x002030101d007388 */ /* 0x008fe80000000a00 */
[----:B------:R3:W-:Y:S04]  /*0bf0*/  STS.64 [R29+0x2038], R18 ;  /* 0x002038121d007388 */ /* 0x0007e80000000a00 */
[----:B0-----:R-:W4:Y:S04]  /*0c00*/  LDL.128 R4, [R31+0x40] ;  /* 0x000040001f047983 */ /* 0x001f280000100c00 */
[----:B-1----:R-:W5:Y:S04]  /*0c10*/  LDL.128 R8, [R31+0x50] ;  /* 0x000050001f087983 */ /* 0x002f680000100c00 */
[----:B--2---:R-:W2:Y:S04]  /*0c20*/  LDL.128 R12, [R31+0x60] ;  /* 0x000060001f0c7983 */ /* 0x004ea80000100c00 */
[----:B---3--:R-:W3:Y:S01]  /*0c30*/  LDL.128 R16, [R31+0x70] ;  /* 0x000070001f107983 */ /* 0x008ee20000100c00 */
[----:B------:R-:W-:-:S05]  /*0c40*/  VIADD R30, R30, 0x10 ;  /* 0x000000101e1e7836 */ /* 0x000fca0000000000 */
[----:B------:R-:W-:Y:S01]  /*0c50*/  ISETP.NE.AND P0, PT, R30, UR19, PT ;  /* 0x000000131e007c0c */ /* 0x000fe2000bf05270 */
[----:B----4-:R0:W-:Y:S04]  /*0c60*/  STS.64 [R29+0x2040], R4 ;  /* 0x002040041d007388 */ /* 0x0101e80000000a00 */
[----:B------:R0:W-:Y:S04]  /*0c70*/  STS.64 [R29+0x2048], R6 ;  /* 0x002048061d007388 */ /* 0x0001e80000000a00 */
[----:B-----5:R0:W-:Y:S04]  /*0c80*/  STS.64 [R29+0x2050], R8 ;  /* 0x002050081d007388 */ /* 0x0201e80000000a00 */
[----:B------:R0:W-:Y:S04]  /*0c90*/  STS.64 [R29+0x2058], R10 ;  /* 0x0020580a1d007388 */ /* 0x0001e80000000a00 */
[----:B--2---:R0:W-:Y:S04]  /*0ca0*/  STS.64 [R29+0x2060], R12 ;  /* 0x0020600c1d007388 */ /* 0x0041e80000000a00 */
[----:B------:R0:W-:Y:S04]  /*0cb0*/  STS.64 [R29+0x2068], R14 ;  /* 0x0020680e1d007388 */ /* 0x0001e80000000a00 */
[----:B---3--:R0:W-:Y:S04]  /*0cc0*/  STS.64 [R29+0x2070], R16 ;  /* 0x002070101d007388 */ /* 0x0081e80000000a00 */
[----:B------:R0:W-:Y:S01]  /*0cd0*/  STS.64 [R29+0x2078], R18 ;  /* 0x002078121d007388 */ /* 0x0001e20000000a00 */
[----:B------:R-:W-:Y:S05]  /*0ce0*/  @P0 BRA `(.L_x_16) ;  /* 0xfffffffc00880947 */ /* 0x000fea000383ffff */
[----:B------:R-:W-:Y:S05]  /*0cf0*/  BSYNC.RECONVERGENT B1 ;  /* 0x0000000000017941 */ /* 0x000fea0003800200 */
.L_x_15:
[----:B0-----:R-:W-:-:S07]  /*0d00*/  IMAD.U32 R29, RZ, RZ, UR19 ;  /* 0x00000013ff1d7e24 */ /* 0x001fce000f8e00ff */
.L_x_14:
[----:B------:R-:W-:-:S04]  /*0d10*/  ULOP3.LUT UR5, UR6, 0xf, URZ, 0xc0, !UPT ;  /* 0x0000000f06057892 */ /* 0x000fc8000f8ec0ff */
[----:B------:R-:W-:-:S09]  /*0d20*/  UISETP.NE.AND UP0, UPT, UR5, URZ, UPT ;  /* 0x000000ff0500728c */ /* 0x000fd2000bf05270 */
[----:B------:R-:W-:Y:S05]  /*0d30*/  BRA.U !UP0, `(.L_x_13) ;  /* 0x0000000108cc7547 */ /* 0x000fea000b800000 */
[----:B------:R-:W-:Y:S02]  /*0d40*/  UIADD3 UR5, UPT, UPT, UR5, -0x1, URZ ;  /* 0xffffffff05057890 */ /* 0x000fe4000fffe0ff */
[----:B------:R-:W-:Y:S02]  /*0d50*/  ULOP3.LUT UR8, UR6, 0x7, URZ, 0xc0, !UPT ;  /* 0x0000000706087892 */ /* 0x000fe4000f8ec0ff */
[----:B------:R-:W-:Y:S02]  /*0d60*/  UISETP.GE.U32.AND UP0, UPT, UR5, 0x7, UPT ;  /* 0x000000070500788c */ /* 0x000fe4000bf06070 */
[----:B------:R-:W-:-:S07]  /*0d70*/  UISETP.NE.AND UP1, UPT, UR8, URZ, UPT ;  /* 0x000000ff0800728c */ /* 0x000fce000bf25270 */
[----:B------:R-:W-:Y:S05]  /*0d80*/  BRA.U !UP0, `(.L_x_17) ;  /* 0x0000000108407547 */ /* 0x000fea000b800000 */
[----:B------:R-:W-:-:S05]  /*0d90*/  LEA R31, R29, UR14, 0x3 ;  /* 0x0000000e1d1f7c11 */ /* 0x000fca000f8e18ff */
[----:B------:R-:W2:Y:S01]  /*0da0*/  LDL.128 R4, [R31] ;  /* 0x000000001f047983 */ /* 0x000ea20000100c00 */
[----:B------:R-:W-:-:S03]  /*0db0*/  IADD3 R30, PT, PT, R26, R29, RZ ;  /* 0x0000001d1a1e7210 */ /* 0x000fc60007ffe0ff */
[----:B------:R-:W4:Y:S01]  /*0dc0*/  LDL.128 R8, [R31+0x10] ;  /* 0x000010001f087983 */ /* 0x000f220000100c00 */
[----:B------:R-:W-:-:S03]  /*0dd0*/  LEA R30, R30, UR7, 0x3 ;  /* 0x000000071e1e7c11 */ /* 0x000fc6000f8e18ff */
[----:B------:R-:W5:Y:S04]  /*0de0*/  LDL.128 R12, [R31+0x20] ;  /* 0x000020001f0c7983 */ /* 0x000f680000100c00 */
[----:B------:R-:W3:Y:S01]  /*0df0*/  LDL.128 R16, [R31+0x30] ;  /* 0x000030001f107983 */ /* 0x000ee20000100c00 */
[----:B------:R-:W-:-:S03]  /*0e00*/  VIADD R29, R29, 0x8 ;  /* 0x000000081d1d7836 */ /* 0x000fc60000000000 */
[----:B--2---:R0:W-:Y:S04]  /*0e10*/  STS.64 [R30+0x2000], R4 ;  /* 0x002000041e007388 */ /* 0x0041e80000000a00 */
[----:B------:R0:W-:Y:S04]  /*0e20*/  STS.64 [R30+0x2008], R6 ;  /* 0x002008061e007388 */ /* 0x0001e80000000a00 */
[----:B----4-:R0:W-:Y:S04]  /*0e30*/  STS.64 [R30+0x2010], R8 ;  /* 0x002010081e007388 */ /* 0x0101e80000000a00 */
[----:B------:R0:W-:Y:S04]  /*0e40*/  STS.64 [R30+0x2018], R10 ;  /* 0x0020180a1e007388 */ /* 0x0001e80000000a00 */
[----:B-----5:R0:W-:Y:S04]  /*0e50*/  STS.64 [R30+0x2020], R12 ;  /* 0x0020200c1e007388 */ /* 0x0201e80000000a00 */
[----:B------:R0:W-:Y:S04]  /*0e60*/  STS.64 [R30+0x2028], R14 ;  /* 0x0020280e1e007388 */ /* 0x0001e80000000a00 */
[----:B---3--:R0:W-:Y:S04]  /*0e70*/  STS.64 [R30+0x2030], R16 ;  /* 0x002030101e007388 */ /* 0x0081e80000000a00 */
[----:B------:R0:W-:Y:S02]  /*0e80*/  STS.64 [R30+0x2038], R18 ;  /* 0x002038121e007388 */ /* 0x0001e40000000a00 */
.L_x_17:
[----:B------:R-:W-:Y:S05]  /*0e90*/  BRA.U !UP1, `(.L_x_13) ;  /* 0x0000000109747547 */ /* 0x000fea000b800000 */
[----:B------:R-:W-:Y:S02]  /*0ea0*/  UIADD3 UR8, UPT, UPT, UR8, -0x1, URZ ;  /* 0xffffffff08087890 */ /* 0x000fe4000fffe0ff */
[----:B------:R-:W-:Y:S02]  /*0eb0*/  UISETP.NE.AND UP1, UPT, UR20, URZ, UPT ;  /* 0x000000ff1400728c */ /* 0x000fe4000bf25270 */
[----:B------:R-:W-:-:S09]  /*0ec0*/  UISETP.GE.U32.AND UP0, UPT, UR8, 0x3, UPT ;  /* 0x000000030800788c */ /* 0x000fd2000bf06070 */
[----:B------:R-:W-:Y:S05]  /*0ed0*/  BRA.U !UP0, `(.L_x_18) ;  /* 0x0000000108287547 */ /* 0x000fea000b800000 */
[----:B0-----:R-:W-:-:S05]  /*0ee0*/  LEA R13, R29, UR14, 0x3 ;  /* 0x0000000e1d0d7c11 */ /* 0x001fca000f8e18ff */
[----:B------:R-:W2:Y:S04]  /*0ef0*/  LDL.128 R4, [R13] ;  /* 0x000000000d047983 */ /* 0x000ea80000100c00 */
[----:B------:R-:W4:Y:S01]  /*0f00*/  LDL.128 R8, [R13+0x10] ;  /* 0x000010000d087983 */ /* 0x000f220000100c00 */
[----:B------:R-:W-:Y:S02]  /*0f10*/  IMAD.IADD R12, R26, 0x1, R29 ;  /* 0x000000011a0c7824 */ /* 0x000fe400078e021d */
[----:B------:R-:W-:-:S03]  /*0f20*/  VIADD R29, R29, 0x4 ;  /* 0x000000041d1d7836 */ /* 0x000fc60000000000 */
[----:B------:R-:W-:-:S05]  /*0f30*/  LEA R12, R12, UR7, 0x3 ;  /* 0x000000070c0c7c11 */ /* 0x000fca000f8e18ff */
[----:B--2---:R1:W-:Y:S04]  /*0f40*/  STS.64 [R12+0x2000], R4 ;  /* 0x002000040c007388 */ /* 0x0043e80000000a00 */
[----:B------:R1:W-:Y:S04]  /*0f50*/  STS.64 [R12+0x2008], R6 ;  /* 0x002008060c007388 */ /* 0x0003e80000000a00 */
[----:B----4-:R1:W-:Y:S04]  /*0f60*/  STS.64 [R12+0x2010], R8 ;  /* 0x002010080c007388 */ /* 0x0103e80000000a00 */
[----:B------:R1:W-:Y:S02]  /*0f70*/  STS.64 [R12+0x2018], R10 ;  /* 0x0020180a0c007388 */ /* 0x0003e40000000a00 */
.L_x_18:
[----:B------:R-:W-:Y:S05]  /*0f80*/  BRA.U !UP1, `(.L_x_13) ;  /* 0x0000000109387547 */ /* 0x000fea000b800000 */
[----:B01----:R-:W-:-:S05]  /*0f90*/  LEA R8, R29, UR14, 0x3 ;  /* 0x0000000e1d087c11 */ /* 0x003fca000f8e18ff */
[----:B------:R-:W2:Y:S01]  /*0fa0*/  LDL.128 R4, [R8] ;  /* 0x0000000008047983 */ /* 0x000ea20000100c00 */
[----:B------:R-:W-:Y:S01]  /*0fb0*/  IMAD.IADD R29, R26, 0x1, R29 ;  /* 0x000000011a1d7824 */ /* 0x000fe200078e021d */
[----:B------:R-:W-:Y:S02]  /*0fc0*/  UISETP.NE.AND UP0, UPT, UR20, 0x1, UPT ;  /* 0x000000011400788c */ /* 0x000fe4000bf05270 */
[----:B------:R-:W-:Y:S02]  /*0fd0*/  UIADD3 UR5, UPT, UPT, UR7, 0x2000, URZ ;  /* 0x0000200007057890 */ /* 0x000fe4000fffe0ff */
[----:B------:R-:W-:-:S04]  /*0fe0*/  LEA R9, R29, UR7, 0x3 ;  /* 0x000000071d097c11 */ /* 0x000fc8000f8e18ff */
[----:B------:R-:W-:Y:S01]  /*0ff0*/  LEA R29, R29, UR5, 0x3 ;  /* 0x000000051d1d7c11 */ /* 0x000fe2000f8e18ff */
[----:B--2---:R2:W-:Y:S01]  /*1000*/  STS.64 [R9+0x2000], R4 ;  /* 0x0020000409007388 */ /* 0x0045e20000000a00 */
[----:B------:R-:W-:Y:S05]  /*1010*/  BRA.U !UP0, `(.L_x_13) ;  /* 0x0000000108147547 */ /* 0x000fea000b800000 */
[----:B------:R4:W-:Y:S01]  /*1020*/  STS.64 [R29+0x8], R6 ;  /* 0x000008061d007388 */ /* 0x0009e20000000a00 */
[----:B------:R-:W-:-:S09]  /*1030*/  UISETP.NE.AND UP0, UPT, UR20, 0x2, UPT ;  /* 0x000000021400788c */ /* 0x000fd2000bf05270 */
[----:B------:R-:W-:Y:S05]  /*1040*/  BRA.U !UP0, `(.L_x_13) ;  /* 0x0000000108087547 */ /* 0x000fea000b800000 */
[----:B--2---:R-:W2:Y:S04]  /*1050*/  LDL.64 R8, [R8+0x10] ;  /* 0x0000100008087983 */ /* 0x004ea80000100a00 */
[----:B--2---:R0:W-:Y:S02]  /*1060*/  STS.64 [R29+0x10], R8 ;  /* 0x000010081d007388 */ /* 0x0041e40000000a00 */
.L_x_13:
[----:B------:R-:W-:Y:S01]  /*1070*/  UMOV UR5, 0xffffffff ;  /* 0xffffffff00057882 */ /* 0x000fe20000000000 */
[----:B------:R-:W-:Y:S02]  /*1080*/  ISETP.NE.AND P0, PT, R20, RZ, PT ;  /* 0x000000ff1400720c */ /* 0x000fe40003f05270 */
[----:B------:R-:W-:Y:S11]  /*1090*/  BRA.DIV UR5, `(.L_x_19) ;  /* 0x0000004e05bc7947 */ /* 0x000ff6000b800000 */
[----:B------:R-:W-:Y:S01]  /*10a0*/  NOP ;  /* 0x0000000000007918 */ /* 0x000fe20000000000 */
.L_x_131:
[----:B------:R-:W-:Y:S04]  /*10b0*/  BSSY.RECONVERGENT B2, `(.L_x_20) ;  /* 0x0000087000027945 */ /* 0x000fe80003800200 */
[----:B------:R-:W-:Y:S05]  /*10c0*/  @P0 BRA `(.L_x_21) ;  /* 0x0000000800140947 */ /* 0x000fea0003800000 */
[----:B01--4-:R-:W0:Y:S01]  /*10d0*/  LDS R7, [R23] ;  /* 0x0000000017077984 */ /* 0x013e220000000800 */
[----:B------:R-:W-:Y:S01]  /*10e0*/  BSSY.RECONVERGENT B1, `(.L_x_22) ;  /* 0x000003d000017945 */ /* 0x000fe20003800200 */
[----:B0-----:R-:W-:-:S13]  /*10f0*/  ISETP.GE.AND P1, PT, R7, R27, PT ;  /* 0x0000001b0700720c */ /* 0x001fda0003f26270 */
[----:B------:R-:W-:Y:S05]  /*1100*/  @P1 BRA `(.L_x_23) ;  /* 0x0000000000e81947 */ /* 0x000fea0003800000 */
[----:B--2---:R-:W-:Y:S01]  /*1110*/  IMAD.IADD R4, R7, 0x1, -R27 ;  /* 0x0000000107047824 */ /* 0x004fe200078e0a1b */
[----:B------:R-:W-:Y:S01]  /*1120*/  BSSY.RECONVERGENT B3, `(.L_x_24) ;  /* 0x0000018000037945 */ /* 0x000fe20003800200 */
[----:B------:R-:W-:-:S03]  /*1130*/  IMAD.IADD R8, R27, 0x1, -R7 ;  /* 0x000000011b087824 */ /* 0x000fc600078e0a07 */
[----:B------:R-:W-:Y:S02]  /*1140*/  ISETP.GT.U32.AND P1, PT, R4, -0x8, PT ;  /* 0xfffffff80400780c */ /* 0x000fe40003f24070 */
[----:B------:R-:W-:-:S04]  /*1150*/  LOP3.LUT R10, R8, 0x7, RZ, 0xc0, !PT ;  /* 0x00000007080a7812 */ /* 0x000fc800078ec0ff */
[----:B------:R-:W-:-:S07]  /*1160*/  ISETP.NE.AND P2, PT, R10, RZ, PT ;  /* 0x000000ff0a00720c */ /* 0x000fce0003f45270 */
[----:B------:R-:W-:Y:S06]  /*1170*/  @P1 BRA `(.L_x_25) ;  /* 0x0000000000481947 */ /* 0x000fec0003800000 */
[----:B------:R-:W-:Y:S01]  /*1180*/  IMAD.MOV.U32 R6, RZ, RZ, RZ ;  /* 0x000000ffff067224 */ /* 0x000fe200078e00ff */
[----:B------:R-:W-:Y:S01]  /*1190*/  LOP3.LUT R11, R8, 0xfffffff8, RZ, 0xc0, !PT ;  /* 0xfffffff8080b7812 */ /* 0x000fe200078ec0ff */
[----:B------:R-:W-:Y:S02]  /*11a0*/  IMAD.MOV.U32 R4, RZ, RZ, -0x1 ;  /* 0xffffffffff047424 */ /* 0x000fe400078e00ff */
[----:B------:R-:W-:-:S07]  /*11b0*/  IMAD.MOV.U32 R5, RZ, RZ, 0x7f7fffff ;  /* 0x7f7fffffff057424 */ /* 0x000fce00078e00ff */
.L_x_26:
[----:B0-----:R-:W-:Y:S02]  /*11c0*/  IMAD.IADD R9, R0, 0x1, R7 ;  /* 0x0000000100097824 */ /* 0x001fe400078e0207 */
[----:B------:R-:W-:Y:S02]  /*11d0*/  VIADD R6, R6, 0x8 ;  /* 0x0000000806067836 */ /* 0x000fe40000000000 */
[----:B------:R-:W-:Y:S01]  /*11e0*/  VIADD R7, R7, 0x8 ;  /* 0x0000000807077836 */ /* 0x000fe20000000000 */
[----:B------:R-:W-:Y:S02]  /*11f0*/  LEA R9, R9, R28, 0x3 ;  /* 0x0000001c09097211 */ /* 0x000fe400078e18ff */
[----:B------:R-:W-:-:S03]  /*1200*/  ISETP.NE.AND P1, PT, R6, R11, PT ;  /* 0x0000000b0600720c */ /* 0x000fc60003f25270 */
[----:B------:R0:W-:Y:S04]  /*1210*/  STS.64 [R9+0x2000], R4 ;  /* 0x0020000409007388 */ /* 0x0001e80000000a00 */
[----:B------:R0:W-:Y:S04]  /*1220*/  STS.64 [R9+0x2008], R4 ;  /* 0x0020080409007388 */ /* 0x0001e80000000a00 */
[----:B------:R0:W-:Y:S04]  /*1230*/  STS.64 [R9+0x2010], R4 ;  /* 0x0020100409007388 */ /* 0x0001e80000000a00 */
[----:B------:R0:W-:Y:S04]  /*1240*/  STS.64 [R9+0x2018], R4 ;  /* 0x0020180409007388 */ /* 0x0001e80000000a00 */
[----:B------:R0:W-:Y:S04]  /*1250*/  STS.64 [R9+0x2020], R4 ;  /* 0x0020200409007388 */ /* 0x0001e80000000a00 */
[----:B------:R0:W-:Y:S04]  /*1260*/  STS.64 [R9+0x2028], R4 ;  /* 0x0020280409007388 */ /* 0x0001e80000000a00 */
[----:B------:R0:W-:Y:S04]  /*1270*/  STS.64 [R9+0x2030], R4 ;  /* 0x0020300409007388 */ /* 0x0001e80000000a00 */
[----:B------:R0:W-:Y:S01]  /*1280*/  STS.64 [R9+0x2038], R4 ;  /* 0x0020380409007388 */ /* 0x0001e20000000a00 */
[----:B------:R-:W-:Y:S05]  /*1290*/  @P1 BRA `(.L_x_26) ;  /* 0xfffffffc00c81947 */ /* 0x000fea000383ffff */
.L_x_25:
[----:B------:R-:W-:Y:S05]  /*12a0*/  BSYNC.RECONVERGENT B3 ;  /* 0x0000000000037941 */ /* 0x000fea0003800200 */
.L_x_24:
[----:B------:R-:W-:Y:S05]  /*12b0*/  @!P2 BRA `(.L_x_23) ;  /* 0x00000000007ca947 */ /* 0x000fea0003800000 */
[----:B------:R-:W-:Y:S01]  /*12c0*/  ISETP.GE.U32.AND P1, PT, R10, 0x4, PT ;  /* 0x000000040a00780c */ /* 0x000fe20003f26070 */
[----:B------:R-:W-:Y:S01]  /*12d0*/  BSSY.RECONVERGENT B3, `(.L_x_27) ;  /* 0x000000d000037945 */ /* 0x000fe20003800200 */
[----:B------:R-:W-:-:S04]  /*12e0*/  LOP3.LUT R6, R8, 0x3, RZ, 0xc0, !PT ;  /* 0x0000000308067812 */ /* 0x000fc800078ec0ff */
[----:B------:R-:W-:-:S07]  /*12f0*/  ISETP.NE.AND P2, PT, R6, RZ, PT ;  /* 0x000000ff0600720c */ /* 0x000fce0003f45270 */
[----:B------:R-:W-:Y:S06]  /*1300*/  @!P1 BRA `(.L_x_28) ;  /* 0x0000000000249947 */ /* 0x000fec0003800000 */
[----:B0-----:R-:W-:Y:S02]  /*1310*/  IMAD.IADD R9, R0, 0x1, R7 ;  /* 0x0000000100097824 */ /* 0x001fe400078e0207 */
[----:B------:R-:W-:Y:S02]  /*1320*/  IMAD.MOV.U32 R4, RZ, RZ, -0x1 ;  /* 0xffffffffff047424 */ /* 0x000fe400078e00ff */
[----:B------:R-:W-:Y:S02]  /*1330*/  IMAD.MOV.U32 R5, RZ, RZ, 0x7f7fffff ;  /* 0x7f7fffffff057424 */ /* 0x000fe400078e00ff */
[----:B------:R-:W-:Y:S02]  /*1340*/  IMAD R9, R9, 0x8, R28 ;  /* 0x0000000809097824 */ /* 0x000fe400078e021c */
[----:B------:R-:W-:-:S03]  /*1350*/  VIADD R7, R7, 0x4 ;  /* 0x0000000407077836 */ /* 0x000fc60000000000 */
[----:B------:R1:W-:Y:S04]  /*1360*/  STS.64 [R9+0x2000], R4 ;  /* 0x0020000409007388 */ /* 0x0003e80000000a00 */
[----:B------:R1:W-:Y:S04]  /*1370*/  STS.64 [R9+0x2008], R4 ;  /* 0x0020080409007388 */ /* 0x0003e80000000a00 */
[----:B------:R1:W-:Y:S04]  /*1380*/  STS.64 [R9+0x2010], R4 ;  /* 0x0020100409007388 */ /* 0x0003e80000000a00 */
[----:B------:R1:W-:Y:S02]  /*1390*/  STS.64 [R9+0x2018], R4 ;  /* 0x0020180409007388 */ /* 0x0003e40000000a00 */
.L_x_28:
[----:B------:R-:W-:Y:S05]  /*13a0*/  BSYNC.RECONVERGENT B3 ;  /* 0x0000000000037941 */ /* 0x000fea0003800200 */
.L_x_27:
[----:B------:R-:W-:Y:S05]  /*13b0*/  @!P2 BRA `(.L_x_23) ;  /* 0x00000000003ca947 */ /* 0x000fea0003800000 */
[----:B------:R-:W-:Y:S02]  /*13c0*/  ISETP.NE.AND P1, PT, R6, 0x1, PT ;  /* 0x000000010600780c */ /* 0x000fe40003f25270 */
[----:B01----:R-:W-:-:S04]  /*13d0*/  LOP3.LUT R4, R8, 0x1, RZ, 0xc0, !PT ;  /* 0x0000000108047812 */ /* 0x003fc800078ec0ff */
[----:B------:R-:W-:-:S07]  /*13e0*/  ISETP.NE.U32.AND P2, PT, R4, 0x1, PT ;  /* 0x000000010400780c */ /* 0x000fce0003f45070 */
[C---:B------:R-:W-:Y:S01]  /*13f0*/  @P1 IMAD.IADD R11, R0.reuse, 0x1, R7 ;  /* 0x00000001000b1824 */ /* 0x040fe200078e0207 */
[----:B------:R-:W-:Y:S01]  /*1400*/  @P1 MOV R5, 0x7f7fffff ;  /* 0x7f7fffff00051802 */ /* 0x000fe20000000f00 */
[----:B------:R-:W-:Y:S02]  /*1410*/  @P1 VIADD R7, R7, 0x2 ;  /* 0x0000000207071836 */ /* 0x000fe40000000000 */
[----:B------:R-:W-:Y:S02]  /*1420*/  @P1 IMAD.MOV.U32 R4, RZ, RZ, -0x1 ;  /* 0xffffffffff041424 */ /* 0x000fe400078e00ff */
[----:B------:R-:W-:Y:S02]  /*1430*/  @!P2 IMAD.IADD R9, R0, 0x1, R7 ;  /* 0x000000010009a824 */ /* 0x000fe400078e0207 */
[----:B------:R-:W-:Y:S02]  /*1440*/  @P1 IMAD R11, R11, 0x8, R28 ;  /* 0x000000080b0b1824 */ /* 0x000fe400078e021c */
[----:B------:R-:W-:-:S02]  /*1450*/  @!P2 IMAD.MOV.U32 R6, RZ, RZ, -0x1 ;  /* 0xffffffffff06a424 */ /* 0x000fc400078e00ff */
[----:B------:R-:W-:Y:S01]  /*1460*/  @!P2 IMAD.MOV.U32 R7, RZ, RZ, 0x7f7fffff ;  /* 0x7f7fffffff07a424 */ /* 0x000fe200078e00ff */
[----:B------:R4:W-:Y:S01]  /*1470*/  @P1 STS.64 [R11+0x2000], R4 ;  /* 0x002000040b001388 */ /* 0x0009e20000000a00 */
[----:B------:R-:W-:-:S03]  /*1480*/  @!P2 IMAD R9, R9, 0x8, R28 ;  /* 0x000000080909a824 */ /* 0x000fc600078e021c */
[----:B------:R4:W-:Y:S04]  /*1490*/  @P1 STS.64 [R11+0x2008], R4 ;  /* 0x002008040b001388 */ /* 0x0009e80000000a00 */
[----:B------:R4:W-:Y:S02]  /*14a0*/  @!P2 STS.64 [R9+0x2000], R6 ;  /* 0x002000060900a388 */ /* 0x0009e40000000a00 */
.L_x_23:
[----:B------:R-:W-:Y:S05]  /*14b0*/  BSYNC.RECONVERGENT B1 ;  /* 0x0000000000017941 */ /* 0x000fea0003800200 */
.L_x_22:
[----:B------:R-:W-:-:S13]  /*14c0*/  ISETP.GE.AND P1, PT, R27, 0x1, PT ;  /* 0x000000011b00780c */ /* 0x000fda0003f26270 */
[----:B------:R-:W-:Y:S05]  /*14d0*/  @!P1 BRA `(.L_x_21) ;  /* 0x0000000400109947 */ /* 0x000fea0003800000 */
[----:B------:R-:W-:Y:S01]  /*14e0*/  UISETP.GE.U32.AND UP0, UPT, UR10, 0x7, UPT ;  /* 0x000000070a00788c */ /* 0x000fe2000bf06070 */
[----:B----4-:R-:W-:-:S08]  /*14f0*/  IMAD.MOV.U32 R6, RZ, RZ, RZ ;  /* 0x000000ffff067224 */ /* 0x010fd000078e00ff */
[----:B------:R-:W-:Y:S05]  /*1500*/  BRA.U !UP0, `(.L_x_29) ;  /* 0x00000001086c7547 */ /* 0x000fea000b800000 */
[----:B------:R-:W-:Y:S01]  /*1510*/  BSSY.RECONVERGENT B1, `(.L_x_30) ;  /* 0x0000019000017945 */ /* 0x000fe20003800200 */
[----:B------:R-:W-:-:S07]  /*1520*/  IMAD.MOV.U32 R16, RZ, RZ, RZ ;  /* 0x000000ffff107224 */ /* 0x000fce00078e00ff */
.L_x_31:
[--C-:B------:R-:W-:Y:S02]  /*1530*/  IMAD.IADD R17, R0, 0x1, R16.reuse ;  /* 0x0000000100117824 */ /* 0x100fe400078e0210 */
[----:B----4-:R-:W-:Y:S01]  /*1540*/  IMAD.IADD R18, R25, 0x1, R16 ;  /* 0x0000000119127824 */ /* 0x010fe200078e0210 */
[----:B------:R-:W-:Y:S01]  /*1550*/  IADD3 R16, PT, PT, R16, 0x8, RZ ;  /* 0x0000000810107810 */ /* 0x000fe20007ffe0ff */
[----:B------:R-:W-:-:S03]  /*1560*/  IMAD R17, R17, 0x8, R28 ;  /* 0x0000000811117824 */ /* 0x000fc600078e021c */
[----:B------:R-:W-:Y:S02]  /*1570*/  LEA R18, R18, UR7, 0x3 ;  /* 0x0000000712127c11 */ /* 0x000fe4000f8e18ff */
[----:B012---:R-:W0:Y:S01]  /*1580*/  LDS.64 R4, [R17+0x2000] ;  /* 0x0020000011047984 */ /* 0x007e220000000a00 */
[----:B------:R-:W-:-:S03]  /*1590*/  ISETP.NE.AND P1, PT, R16, UR16, PT ;  /* 0x0000001010007c0c */ /* 0x000fc6000bf25270 */
[----:B0-----:R-:W-:Y:S04]  /*15a0*/  STS.64 [R18+0x2000], R4 ;  /* 0x0020000412007388 */ /* 0x001fe80000000a00 */
[----:B------:R-:W0:Y:S04]  /*15b0*/  LDS.64 R6, [R17+0x2008] ;  /* 0x0020080011067984 */ /* 0x000e280000000a00 */
        /* <DEDUP_REMOVED lines=12> */
[----:B0-----:R4:W-:Y:S01]  /*1680*/  STS.64 [R18+0x2038], R6 ;  /* 0x0020380612007388 */ /* 0x0019e20000000a00 */
[----:B------:R-:W-:Y:S05]  /*1690*/  @P1 BRA `(.L_x_31) ;  /* 0xfffffffc00a41947 */ /* 0x000fea000383ffff */
[----:B------:R-:W-:Y:S05]  /*16a0*/  BSYNC.RECONVERGENT B1 ;  /* 0x0000000000017941 */ /* 0x000fea0003800200 */
.L_x_30:
[----:B----4-:R-:W-:-:S07]  /*16b0*/  IMAD.U32 R6, RZ, RZ, UR16 ;  /* 0x00000010ff067e24 */ /* 0x010fce000f8e00ff */
.L_x_29:
[----:B------:R-:W-:-:S09]  /*16c0*/  UISETP.NE.AND UP0, UPT, UR11, URZ, UPT ;  /* 0x000000ff0b00728c */ /* 0x000fd2000bf05270 */
[----:B------:R-:W-:Y:S05]  /*16d0*/  BRA.U !UP0, `(.L_x_21) ;  /* 0x0000000108907547 */ /* 0x000fea000b800000 */
[----:B------:R-:W-:Y:S02]  /*16e0*/  UIADD3 UR5, UPT, UPT, UR11, -0x1, URZ ;  /* 0xffffffff0b057890 */ /* 0x000fe4000fffe0ff */
[----:B------:R-:W-:Y:S02]  /*16f0*/  UISETP.NE.AND UP1, UPT, UR15, URZ, UPT ;  /* 0x000000ff0f00728c */ /* 0x000fe4000bf25270 */
[----:B------:R-:W-:-:S09]  /*1700*/  UISETP.GE.U32.AND UP0, UPT, UR5, 0x3, UPT ;  /* 0x000000030500788c */ /* 0x000fd2000bf06070 */
[----:B------:R-:W-:Y:S05]  /*1710*/  BRA.U !UP0, `(.L_x_32) ;  /* 0x0000000108347547 */ /* 0x000fea000b800000 */
[--C-:B012---:R-:W-:Y:S02]  /*1720*/  IMAD.IADD R5, R0, 0x1, R6.reuse ;  /* 0x0000000100057824 */ /* 0x107fe400078e0206 */
[----:B------:R-:W-:Y:S02]  /*1730*/  IMAD.IADD R7, R25, 0x1, R6 ;  /* 0x0000000119077824 */ /* 0x000fe400078e0206 */
[----:B------:R-:W-:Y:S02]  /*1740*/  IMAD R12, R5, 0x8, R28 ;  /* 0x00000008050c7824 */ /* 0x000fe400078e021c */
[----:B------:R-:W-:Y:S01]  /*1750*/  VIADD R6, R6, 0x4 ;  /* 0x0000000406067836 */ /* 0x000fe20000000000 */
[----:B------:R-:W-:Y:S02]  /*1760*/  LEA R7, R7, UR7, 0x3 ;  /* 0x0000000707077c11 */ /* 0x000fe4000f8e18ff */
[----:B------:R-:W0:Y:S04]  /*1770*/  LDS.64 R4, [R12+0x2000] ;  /* 0x002000000c047984 */ /* 0x000e280000000a00 */
[----:B0-----:R-:W-:Y:S04]  /*1780*/  STS.64 [R7+0x2000], R4 ;  /* 0x0020000407007388 */ /* 0x001fe80000000a00 */
[----:B------:R-:W0:Y:S04]  /*1790*/  LDS.64 R8, [R12+0x2008] ;  /* 0x002008000c087984 */ /* 0x000e280000000a00 */
[----:B0-----:R-:W-:Y:S04]  /*17a0*/  STS.64 [R7+0x2008], R8 ;  /* 0x0020080807007388 */ /* 0x001fe80000000a00 */
[----:B------:R-:W0:Y:S04]  /*17b0*/  LDS.64 R10, [R12+0x2010] ;  /* 0x002010000c0a7984 */ /* 0x000e280000000a00 */
[----:B0-----:R-:W-:Y:S04]  /*17c0*/  STS.64 [R7+0x2010], R10 ;  /* 0x0020100a07007388 */ /* 0x001fe80000000a00 */
[----:B------:R-:W0:Y:S04]  /*17d0*/  LDS.64 R14, [R12+0x2018] ;  /* 0x002018000c0e7984 */ /* 0x000e280000000a00 */
[----:B0-----:R4:W-:Y:S02]  /*17e0*/  STS.64 [R7+0x2018], R14 ;  /* 0x0020180e07007388 */ /* 0x0019e40000000a00 */
.L_x_32:
[----:B------:R-:W-:Y:S05]  /*17f0*/  BRA.U !UP1, `(.L_x_21) ;  /* 0x0000000109487547 */ /* 0x000fea000b800000 */
[----:B------:R-:W-:Y:S01]  /*1800*/  UISETP.NE.AND UP0, UPT, UR15, 0x1, UPT ;  /* 0x000000010f00788c */ /* 0x000fe2000bf05270 */
[----:B------:R-:W-:-:S08]  /*1810*/  ISETP.NE.AND P1, PT, RZ, UR17, PT ;  /* 0x00000011ff007c0c */ /* 0x000fd0000bf25270 */
[----:B------:R-:W-:Y:S05]  /*1820*/  BRA.U !UP0, `(.L_x_33) ;  /* 0x0000000108247547 */ /* 0x000fea000b800000 */
[--C-:B012---:R-:W-:Y:S02]  /*1830*/  IMAD.IADD R5, R0, 0x1, R6.reuse ;  /* 0x0000000100057824 */ /* 0x107fe400078e0206 */
[----:B----4-:R-:W-:Y:S02]  /*1840*/  IMAD.IADD R7, R25, 0x1, R6 ;  /* 0x0000000119077824 */ /* 0x010fe400078e0206 */
[----:B------:R-:W-:Y:S02]  /*1850*/  IMAD R10, R5, 0x8, R28 ;  /* 0x00000008050a7824 */ /* 0x000fe400078e021c */
[----:B------:R-:W-:Y:S01]  /*1860*/  VIADD R6, R6, 0x2 ;  /* 0x0000000206067836 */ /* 0x000fe20000000000 */
[----:B------:R-:W-:Y:S02]  /*1870*/  LEA R7, R7, UR7, 0x3 ;  /* 0x0000000707077c11 */ /* 0x000fe4000f8e18ff */
[----:B------:R-:W0:Y:S04]  /*1880*/  LDS.64 R4, [R10+0x2000] ;  /* 0x002000000a047984 */ /* 0x000e280000000a00 */
[----:B0-----:R-:W-:Y:S04]  /*1890*/  STS.64 [R7+0x2000], R4 ;  /* 0x0020000407007388 */ /* 0x001fe80000000a00 */
[----:B------:R-:W0:Y:S04]  /*18a0*/  LDS.64 R8, [R10+0x2008] ;  /* 0x002008000a087984 */ /* 0x000e280000000a00 */
[----:B0-----:R0:W-:Y:S02]  /*18b0*/  STS.64 [R7+0x2008], R8 ;  /* 0x0020080807007388 */ /* 0x0011e40000000a00 */
.L_x_33:
[--C-:B012---:R-:W-:Y:S02]  /*18c0*/  @P1 IMAD.IADD R5, R0, 0x1, R6.reuse ;  /* 0x0000000100051824 */ /* 0x107fe400078e0206 */
[----:B------:R-:W-:-:S03]  /*18d0*/  @P1 IMAD.IADD R6, R25, 0x1, R6 ;  /* 0x0000000119061824 */ /* 0x000fc600078e0206 */
[----:B------:R-:W-:Y:S02]  /*18e0*/  @P1 LEA R5, R5, R28, 0x3 ;  /* 0x0000001c05051211 */ /* 0x000fe400078e18ff */
[----:B------:R-:W-:-:S04]  /*18f0*/  @P1 LEA R6, R6, UR7, 0x3 ;  /* 0x0000000706061c11 */ /* 0x000fc8000f8e18ff */
[----:B------:R-:W0:Y:S04]  /*1900*/  @P1 LDS.64 R4, [R5+0x2000] ;  /* 0x0020000005041984 */ /* 0x000e280000000a00 */
[----:B0-----:R0:W-:Y:S02]  /*1910*/  @P1 STS.64 [R6+0x2000], R4 ;  /* 0x0020000406001388 */ /* 0x0011e40000000a00 */
.L_x_21:
[----:B------:R-:W-:Y:S05]  /*1920*/  BSYNC.RECONVERGENT B2 ;  /* 0x0000000000027941 */ /* 0x000fea0003800200 */
.L_x_20:
[----:B------:R-:W-:-:S03]  /*1930*/  UMOV UR5, 0xffffffff ;  /* 0xffffffff00057882 */ /* 0x000fc60000000000 */
[----:B------:R-:W-:Y:S05]  /*1940*/  BRA.DIV UR5, `(.L_x_34) ;  /* 0x0000004605ac7947 */ /* 0x000fea000b800000 */
[----:B------:R-:W-:Y:S01]  /*1950*/  NOP ;  /* 0x0000000000007918 */ /* 0x000fe20000000000 */
.L_x_134:
[----:B------:R-:W-:Y:S04]  /*1960*/  BSSY.RECONVERGENT B1, `(.L_x_35) ;  /* 0x000009b000017945 */ /* 0x000fe80003800200 */
[----:B------:R-:W-:Y:S05]  /*1970*/  @P0 BRA `(.L_x_36) ;  /* 0x0000000800640947 */ /* 0x000fea0003800000 */
[----:B------:R-:W-:-:S13]  /*1980*/  ISETP.GE.AND P0, PT, R27, 0x1, PT ;  /* 0x000000011b00780c */ /* 0x000fda0003f06270 */
[----:B------:R-:W-:Y:S05]  /*1990*/  @!P0 BRA `(.L_x_37) ;  /* 0x0000000000ac8947 */ /* 0x000fea0003800000 */
[----:B------:R-:W-:Y:S01]  /*19a0*/  BSSY.RECONVERGENT B2, `(.L_x_37) ;  /* 0x000002a000027945 */ /* 0x000fe20003800200 */
[----:B01--4-:R-:W-:Y:S02]  /*19b0*/  VIADD R11, R27, UR10 ;  /* 0x0000000a1b0b7c36 */ /* 0x013fe40008000000 */
[----:B------:R-:W-:-:S07]  /*19c0*/  IMAD.MOV.U32 R10, RZ, RZ, RZ ;  /* 0x000000ffff0a7224 */ /* 0x000fce00078e00ff */
.L_x_41:
[C---:B--2---:R-:W-:Y:S01]  /*19d0*/  IMAD.IADD R4, R11.reuse, 0x1, -R10 ;  /* 0x000000010b047824 */ /* 0x044fe200078e0a0a */
[----:B------:R-:W-:Y:S01]  /*19e0*/  BSSY.RECONVERGENT B3, `(.L_x_38) ;  /* 0x0000016000037945 */ /* 0x000fe20003800200 */
[----:B------:R-:W-:Y:S02]  /*19f0*/  IMAD R12, R11, 0x8, R22 ;  /* 0x000000080b0c7824 */ /* 0x000fe400078e0216 */
[--C-:B------:R-:W-:Y:S01]  /*1a00*/  IMAD.MOV.U32 R13, RZ, RZ, R10.reuse ;  /* 0x000000ffff0d7224 */ /* 0x100fe200078e000a */
[----:B------:R-:W-:Y:S01]  /*1a10*/  LEA.HI R5, R4, R4, RZ, 0x1 ;  /* 0x0000000404057211 */ /* 0x000fe200078f08ff */
[----:B------:R-:W-:Y:S01]  /*1a20*/  IMAD.MOV.U32 R14, RZ, RZ, R10 ;  /* 0x000000ffff0e7224 */ /* 0x000fe200078e000a */
[----:B------:R-:W0:Y:S02]  /*1a30*/  LDS.64 R6, [R12] ;  /* 0x000000000c067984 */ /* 0x000e240000000a00 */
[----:B------:R-:W-:-:S05]  /*1a40*/  LEA.HI R5, R5, R10, RZ, 0x1f ;  /* 0x0000000a05057211 */ /* 0x000fca00078ff8ff */
[----:B------:R-:W-:-:S05]  /*1a50*/  IMAD R8, R5, 0x8, R22 ;  /* 0x0000000805087824 */ /* 0x000fca00078e0216 */
[----:B------:R-:W1:Y:S04]  /*1a60*/  LDS.64 R4, [R8] ;  /* 0x0000000008047984 */ /* 0x000e680000000a00 */
[----:B0-----:R0:W-:Y:S04]  /*1a70*/  STS.64 [R8], R6 ;  /* 0x0000000608007388 */ /* 0x0011e80000000a00 */
[----:B-1----:R0:W-:Y:S02]  /*1a80*/  STS.64 [R12], R4 ;  /* 0x000000040c007388 */ /* 0x0021e40000000a00 */
.L_x_39:
[C---:B-1----:R-:W-:Y:S01]  /*1a90*/  IMAD R15, R13.reuse, 0x8, R22 ;  /* 0x000000080d0f7824 */ /* 0x042fe200078e0216 */
[----:B------:R-:W-:-:S04]  /*1aa0*/  IADD3 R13, PT, PT, R13, 0x1, RZ ;  /* 0x000000010d0d7810 */ /* 0x000fc80007ffe0ff */
[----:B0-----:R-:W0:Y:S01]  /*1ab0*/  LDS.64 R6, [R15] ;  /* 0x000000000f067984 */ /* 0x001e220000000a00 */
[----:B------:R-:W-:Y:S02]  /*1ac0*/  ISETP.GE.AND P1, PT, R13, R11, PT ;  /* 0x0000000b0d00720c */ /* 0x000fe40003f26270 */
[----:B0-----:R-:W-:-:S13]  /*1ad0*/  FSETP.GEU.AND P0, PT, R7, R5, PT ;  /* 0x000000050700720b */ /* 0x001fda0003f0e000 */
[C---:B------:R-:W-:Y:S02]  /*1ae0*/  @!P0 IMAD R4, R14.reuse, 0x8, R22 ;  /* 0x000000080e048824 */ /* 0x040fe400078e0216 */
[----:B------:R-:W-:-:S03]  /*1af0*/  @!P0 VIADD R14, R14, 0x1 ;  /* 0x000000010e0e8836 */ /* 0x000fc60000000000 */
[----:B------:R-:W0:Y:S04]  /*1b00*/  @!P0 LDS.64 R8, [R4] ;  /* 0x0000000004088984 */ /* 0x000e280000000a00 */
[----:B0-----:R1:W-:Y:S04]  /*1b10*/  @!P0 STS.64 [R15], R8 ;  /* 0x000000080f008388 */ /* 0x0013e80000000a00 */
[----:B------:R1:W-:Y:S01]  /*1b20*/  @!P0 STS.64 [R4], R6 ;  /* 0x0000000604008388 */ /* 0x0003e20000000a00 */
[----:B------:R-:W-:Y:S05]  /*1b30*/  @!P1 BRA `(.L_x_39) ;  /* 0xfffffffc00d49947 */ /* 0x000fea000383ffff */
[----:B------:R-:W-:Y:S05]  /*1b40*/  BSYNC.RECONVERGENT B3 ;  /* 0x0000000000037941 */ /* 0x000fea0003800200 */
.L_x_38:
[----:B-1----:R-:W-:Y:S01]  /*1b50*/  IMAD R8, R14, 0x8, R22 ;  /* 0x000000080e087824 */ /* 0x002fe200078e0216 */
[----:B------:R-:W0:Y:S01]  /*1b60*/  LDS.64 R4, [R12] ;  /* 0x000000000c047984 */ /* 0x000e220000000a00 */
[----:B------:R-:W1:Y:S03]  /*1b70*/  LDCU UR5, c[0x0][0x3a8] ;  /* 0x00007500ff0577ac */ /* 0x000e660008000800 */
[----:B------:R-:W2:Y:S01]  /*1b80*/  LDS.64 R6, [R8] ;  /* 0x0000000008067984 */ /* 0x000ea20000000a00 */
[----:B-1----:R-:W-:-:S05]  /*1b90*/  IMAD.U32 R27, RZ, RZ, UR5 ;  /* 0x00000005ff1b7e24 */ /* 0x002fca000f8e00ff */
[----:B------:R-:W-:Y:S01]  /*1ba0*/  ISETP.NE.AND P0, PT, R14, R27, PT ;  /* 0x0000001b0e00720c */ /* 0x000fe20003f05270 */
[----:B0-----:R0:W-:Y:S04]  /*1bb0*/  STS.64 [R8], R4 ;  /* 0x0000000408007388 */ /* 0x0011e80000000a00 */
[----:B--2---:R0:W-:Y:S08]  /*1bc0*/  STS.64 [R12], R6 ;  /* 0x000000060c007388 */ /* 0x0041f00000000a00 */
[----:B------:R-:W-:Y:S05]  /*1bd0*/  @!P0 BRA `(.L_x_40) ;  /* 0x0000000000188947 */ /* 0x000fea0003800000 */
[C---:B------:R-:W-:Y:S01]  /*1be0*/  ISETP.GE.AND P0, PT, R14.reuse, R27, PT ;  /* 0x0000001b0e00720c */ /* 0x040fe20003f06270 */
[----:B0-----:R-:W-:-:S05]  /*1bf0*/  VIADD R4, R14, 0xffffffff ;  /* 0xffffffff0e047836 */ /* 0x001fca0000000000 */
[----:B------:R-:W-:-:S07]  /*1c00*/  SEL R11, R11, R4, !P0 ;  /* 0x000000040b0b7207 */ /* 0x000fce0004000000 */
[----:B------:R-:W-:-:S05]  /*1c10*/  @!P0 VIADD R10, R14, 0x1 ;  /* 0x000000010e0a8836 */ /* 0x000fca0000000000 */
[----:B------:R-:W-:-:S13]  /*1c20*/  ISETP.GE.AND P0, PT, R10, R11, PT ;  /* 0x0000000b0a00720c */ /* 0x000fda0003f06270 */
[----:B------:R-:W-:Y:S05]  /*1c30*/  @!P0 BRA `(.L_x_41) ;  /* 0xfffffffc00648947 */ /* 0x000fea000383ffff */
.L_x_40:
[----:B------:R-:W-:Y:S05]  /*1c40*/  BSYNC.RECONVERGENT B2 ;  /* 0x0000000000027941 */ /* 0x000fea0003800200 */
.L_x_37:
[----:B------:R-:W-:Y:S01]  /*1c50*/  ISETP.GE.AND P0, PT, R27, 0x2, PT ;  /* 0x000000021b00780c */ /* 0x000fe20003f06270 */
[----:B------:R-:W-:-:S12]  /*1c60*/  BSSY.RECONVERGENT B2, `(.L_x_42) ;  /* 0x0000018000027945 */ /* 0x000fd80003800200 */
[----:B------:R-:W-:Y:S05]  /*1c70*/  @!P0 BRA `(.L_x_43) ;  /* 0x0000000000588947 */ /* 0x000fea0003800000 */
[----:B01----:R-:W-:-:S07]  /*1c80*/  IMAD.MOV.U32 R8, RZ, RZ, 0x1 ;  /* 0x00000001ff087424 */ /* 0x003fce00078e00ff */
.L_x_47:
[----:B--2-4-:R-:W-:Y:S01]  /*1c90*/  IMAD R4, R8, 0x8, R22 ;  /* 0x0000000808047824 */ /* 0x014fe200078e0216 */
[----:B------:R-:W-:Y:S01]  /*1ca0*/  BSSY.RECONVERGENT B3, `(.L_x_44) ;  /* 0x000000c000037945 */ /* 0x000fe20003800200 */
[----:B------:R-:W-:-:S04]  /*1cb0*/  IMAD.MOV.U32 R9, RZ, RZ, R8 ;  /* 0x000000ffff097224 */ /* 0x000fc800078e0008 */
[----:B------:R-:W0:Y:S03]  /*1cc0*/  LDS.64 R4, [R4] ;  /* 0x0000000004047984 */ /* 0x000e260000000a00 */
.L_x_46:
[----:B------:R-:W-:-:S05]  /*1cd0*/  IMAD R10, R9, 0x8, R22 ;  /* 0x00000008090a7824 */ /* 0x000fca00078e0216 */
[----:B------:R-:W0:Y:S02]  /*1ce0*/  LDS.64 R6, [R10+-0x8] ;  /* 0xfffff8000a067984 */ /* 0x000e240000000a00 */
[----:B0-----:R-:W-:-:S13]  /*1cf0*/  FSETP.GT.AND P0, PT, R7, R5, PT ;  /* 0x000000050700720b */ /* 0x001fda0003f04000 */
[----:B------:R-:W-:Y:S05]  /*1d00*/  @!P0 BRA `(.L_x_45) ;  /* 0x0000000000148947 */ /* 0x000fea0003800000 */
[----:B------:R1:W-:Y:S01]  /*1d10*/  STS.64 [R10], R6 ;  /* 0x000000060a007388 */ /* 0x0003e20000000a00 */
[C---:B------:R-:W-:Y:S02]  /*1d20*/  ISETP.GT.AND P0, PT, R9.reuse, 0x1, PT ;  /* 0x000000010900780c */ /* 0x040fe40003f04270 */
[----:B------:R-:W-:-:S11]  /*1d30*/  IADD3 R9, PT, PT, R9, -0x1, RZ ;  /* 0xffffffff09097810 */ /* 0x000fd60007ffe0ff */
[----:B-1----:R-:W-:Y:S05]  /*1d40*/  @P0 BRA `(.L_x_46) ;  /* 0xfffffffc00e00947 */ /* 0x002fea000383ffff */
[----:B------:R-:W-:-:S07]  /*1d50*/  IMAD.MOV.U32 R9, RZ, RZ, RZ ;  /* 0x000000ffff097224 */ /* 0x000fce00078e00ff */
.L_x_45:
[----:B------:R-:W-:Y:S05]  /*1d60*/  BSYNC.RECONVERGENT B3 ;  /* 0x0000000000037941 */ /* 0x000fea0003800200 */
.L_x_44:
[----:B------:R-:W0:Y:S01]  /*1d70*/  LDCU UR5, c[0x0][0x3a8] ;  /* 0x00007500ff0577ac */ /* 0x000e220008000800 */
[----:B------:R-:W-:Y:S02]  /*1d80*/  IMAD R9, R9, 0x8, R22 ;  /* 0x0000000809097824 */ /* 0x000fe400078e0216 */
[----:B------:R-:W-:-:S03]  /*1d90*/  VIADD R8, R8, 0x1 ;  /* 0x0000000108087836 */ /* 0x000fc60000000000 */
[----:B------:R1:W-:Y:S01]  /*1da0*/  STS.64 [R9], R4 ;  /* 0x0000000409007388 */ /* 0x0003e20000000a00 */
[----:B0-----:R-:W-:-:S05]  /*1db0*/  IMAD.U32 R27, RZ, RZ, UR5 ;  /* 0x00000005ff1b7e24 */ /* 0x001fca000f8e00ff */
[----:B------:R-:W-:-:S13]  /*1dc0*/  ISETP.NE.AND P0, PT, R8, R27, PT ;  /* 0x0000001b0800720c */ /* 0x000fda0003f05270 */
[----:B-1----:R-:W-:Y:S05]  /*1dd0*/  @P0 BRA `(.L_x_47) ;  /* 0xfffffffc00ac0947 */ /* 0x002fea000383ffff */
.L_x_43:
[----:B------:R-:W-:Y:S05]  /*1de0*/  BSYNC.RECONVERGENT B2 ;  /* 0x0000000000027941 */ /* 0x000fea0003800200 */
.L_x_42:
[----:B------:R-:W-:Y:S01]  /*1df0*/  ISETP.GE.AND P0, PT, R27, 0x1, PT ;  /* 0x000000011b00780c */ /* 0x000fe20003f06270 */
[----:B------:R-:W-:-:S12]  /*1e00*/  BSSY.RECONVERGENT B2, `(.L_x_48) ;  /* 0x000004f000027945 */ /* 0x000fd80003800200 */
[----:B------:R-:W-:Y:S05]  /*1e10*/  @!P0 BRA `(.L_x_49) ;  /* 0x0000000400348947 */ /* 0x000fea0003800000 */
[----:B------:R-:W-:Y:S01]  /*1e20*/  UISETP.GE.U32.AND UP0, UPT, UR10, 0x7, UPT ;  /* 0x000000070a00788c */ /* 0x000fe2000bf06070 */
[----:B01--4-:R-:W-:-:S08]  /*1e30*/  IMAD.MOV.U32 R7, RZ, RZ, RZ ;  /* 0x000000ffff077224 */ /* 0x013fd000078e00ff */
[----:B------:R-:W-:Y:S05]  /*1e40*/  BRA.U !UP0, `(.L_x_50) ;  /* 0x0000000108747547 */ /* 0x000fea000b800000 */
[----:B--2---:R-:W0:Y:S01]  /*1e50*/  S2R R5, SR_CgaCtaId ;  /* 0x0000000000057919 */ /* 0x004e220000008800 */
[----:B------:R-:W-:Y:S01]  /*1e60*/  MOV R16, 0x400 ;  /* 0x0000040000107802 */ /* 0x000fe20000000f00 */
[----:B------:R-:W-:Y:S01]  /*1e70*/  BSSY.RECONVERGENT B3, `(.L_x_51) ;  /* 0x0000019000037945 */ /* 0x000fe20003800200 */
[----:B------:R-:W-:Y:S02]  /*1e80*/  IMAD.MOV.U32 R17, RZ, RZ, RZ ;  /* 0x000000ffff117224 */ /* 0x000fe400078e00ff */
[----:B0-----:R-:W-:-:S07]  /*1e90*/  LEA R16, R5, R16, 0x18 ;  /* 0x0000001005107211 */ /* 0x001fce00078ec0ff */
.L_x_52:
[C---:B------:R-:W-:Y:S02]  /*1ea0*/  IMAD R18, R17.reuse, 0x8, R22 ;  /* 0x0000000811127824 */ /* 0x040fe400078e0216 */
[----:B0-----:R-:W-:Y:S01]  /*1eb0*/  IMAD.IADD R19, R0, 0x1, R17 ;  /* 0x0000000100137824 */ /* 0x001fe200078e0211 */
[----:B------:R-:W-:Y:S02]  /*1ec0*/  IADD3 R17, PT, PT, R17, 0x8, RZ ;  /* 0x0000000811117810 */ /* 0x000fe40007ffe0ff */
[----:B------:R-:W0:Y:S01]  /*1ed0*/  LDS.64 R4, [R18] ;  /* 0x0000000012047984 */ /* 0x000e220000000a00 */
[----:B------:R-:W-:Y:S01]  /*1ee0*/  IMAD R19, R19, 0x8, R16 ;  /* 0x0000000813137824 */ /* 0x000fe200078e0210 */
[----:B------:R-:W-:-:S04]  /*1ef0*/  ISETP.NE.AND P0, PT, R17, UR16, PT ;  /* 0x0000001011007c0c */ /* 0x000fc8000bf05270 */
        /* <DEDUP_REMOVED lines=17> */
.L_x_51:
[----:B0-----:R-:W-:-:S07]  /*2010*/  IMAD.U32 R7, RZ, RZ, UR16 ;  /* 0x00000010ff077e24 */ /* 0x001fce000f8e00ff */
.L_x_50:
[----:B------:R-:W-:-:S09]  /*2020*/  UISETP.NE.AND UP0, UPT, UR11, URZ, UPT ;  /* 0x000000ff0b00728c */ /* 0x000fd2000bf05270 */
[----:B------:R-:W-:Y:S05]  /*2030*/  BRA.U !UP0, `(.L_x_49) ;  /* 0x0000000108ac7547 */ /* 0x000fea000b800000 */
[----:B------:R-:W-:Y:S02]  /*2040*/  UIADD3 UR5, UPT, UPT, UR11, -0x1, URZ ;  /* 0xffffffff0b057890 */ /* 0x000fe4000fffe0ff */
[----:B------:R-:W-:Y:S02]  /*2050*/  UISETP.NE.AND UP1, UPT, UR15, URZ, UPT ;  /* 0x000000ff0f00728c */ /* 0x000fe4000bf25270 */
[----:B------:R-:W-:-:S09]  /*2060*/  UISETP.GE.U32.AND UP0, UPT, UR5, 0x3, UPT ;  /* 0x000000030500788c */ /* 0x000fd2000bf06070 */
[----:B------:R-:W-:Y:S05]  /*2070*/  BRA.U !UP0, `(.L_x_53) ;  /* 0x00000001083c7547 */ /* 0x000fea000b800000 */
[C---:B------:R-:W-:Y:S01]  /*2080*/  IMAD R8, R7.reuse, 0x8, R22 ;  /* 0x0000000807087824 */ /* 0x040fe200078e0216 */
[----:B------:R-:W0:Y:S01]  /*2090*/  S2UR UR8, SR_CgaCtaId ;  /* 0x00000000000879c3 */ /* 0x000e220000008800 */
[----:B------:R-:W-:Y:S01]  /*20a0*/  UMOV UR5, 0x400 ;  /* 0x0000040000057882 */ /* 0x000fe20000000000 */
[----:B------:R-:W-:Y:S02]  /*20b0*/  IMAD.IADD R6, R0, 0x1, R7 ;  /* 0x0000000100067824 */ /* 0x000fe400078e0207 */
[----:B--2---:R-:W1:Y:S01]  /*20c0*/  LDS.64 R4, [R8] ;  /* 0x0000000008047984 */ /* 0x004e620000000a00 */
[----:B------:R-:W-:Y:S01]  /*20d0*/  VIADD R7, R7, 0x4 ;  /* 0x0000000407077836 */ /* 0x000fe20000000000 */
[----:B0-----:R-:W-:-:S06]  /*20e0*/  ULEA UR5, UR8, UR5, 0x18 ;  /* 0x0000000508057291 */ /* 0x001fcc000f8ec0ff */
[----:B------:R-:W-:-:S05]  /*20f0*/  LEA R6, R6, UR5, 0x3 ;  /* 0x0000000506067c11 */ /* 0x000fca000f8e18ff */
[----:B-1----:R-:W-:Y:S04]  /*2100*/  STS.64 [R6+0x2000], R4 ;  /* 0x0020000406007388 */ /* 0x002fe80000000a00 */
[----:B------:R-:W0:Y:S04]  /*2110*/  LDS.64 R10, [R8+0x8] ;  /* 0x00000800080a7984 */ /* 0x000e280000000a00 */
[----:B0-----:R-:W-:Y:S04]  /*2120*/  STS.64 [R6+0x2008], R10 ;  /* 0x0020080a06007388 */ /* 0x001fe80000000a00 */
[----:B------:R-:W0:Y:S04]  /*2130*/  LDS.64 R12, [R8+0x10] ;  /* 0x00001000080c7984 */ /* 0x000e280000000a00 */
[----:B0-----:R-:W-:Y:S04]  /*2140*/  STS.64 [R6+0x2010], R12 ;  /* 0x0020100c06007388 */ /* 0x001fe80000000a00 */
[----:B------:R-:W0:Y:S04]  /*2150*/  LDS.64 R14, [R8+0x18] ;  /* 0x00001800080e7984 */ /* 0x000e280000000a00 */
[----:B0-----:R0:W-:Y:S02]  /*2160*/  STS.64 [R6+0x2018], R14 ;  /* 0x0020180e06007388 */ /* 0x0011e40000000a00 */
.L_x_53:
[----:B------:R-:W-:Y:S05]  /*2170*/  BRA.U !UP1, `(.L_x_49) ;  /* 0x00000001095c7547 */ /* 0x000fea000b800000 */
[----:B------:R-:W-:Y:S02]  /*2180*/  UISETP.NE.AND UP0, UPT, UR15, 0x1, UPT ;  /* 0x000000010f00788c */ /* 0x000fe4000bf05270 */
[----:B------:R-:W-:-:S07]  /*2190*/  UISETP.NE.AND UP1, UPT, UR17, URZ, UPT ;  /* 0x000000ff1100728c */ /* 0x000fce000bf25270 */
[----:B------:R-:W-:Y:S05]  /*21a0*/  BRA.U !UP0, `(.L_x_54) ;  /* 0x00000001082c7547 */ /* 0x000fea000b800000 */
[C---:B------:R-:W-:Y:S01]  /*21b0*/  IMAD R10, R7.reuse, 0x8, R22 ;  /* 0x00000008070a7824 */ /* 0x040fe200078e0216 */
[----:B------:R-:W1:Y:S01]  /*21c0*/  S2UR UR8, SR_CgaCtaId ;  /* 0x00000000000879c3 */ /* 0x000e620000008800 */
[----:B------:R-:W-:Y:S01]  /*21d0*/  UMOV UR5, 0x400 ;  /* 0x0000040000057882 */ /* 0x000fe20000000000 */
[----:B0-----:R-:W-:Y:S02]  /*21e0*/  IMAD.IADD R6, R0, 0x1, R7 ;  /* 0x0000000100067824 */ /* 0x001fe400078e0207 */
[----:B--2---:R-:W0:Y:S01]  /*21f0*/  LDS.64 R4, [R10] ;  /* 0x000000000a047984 */ /* 0x004e220000000a00 */
[----:B------:R-:W-:Y:S01]  /*2200*/  VIADD R7, R7, 0x2 ;  /* 0x0000000207077836 */ /* 0x000fe20000000000 */
[----:B-1----:R-:W-:-:S06]  /*2210*/  ULEA UR5, UR8, UR5, 0x18 ;  /* 0x0000000508057291 */ /* 0x002fcc000f8ec0ff */
[----:B------:R-:W-:-:S05]  /*2220*/  LEA R6, R6, UR5, 0x3 ;  /* 0x0000000506067c11 */ /* 0x000fca000f8e18ff */
[----:B0-----:R-:W-:Y:S04]  /*2230*/  STS.64 [R6+0x2000], R4 ;  /* 0x0020000406007388 */ /* 0x001fe80000000a00 */
[----:B------:R-:W0:Y:S04]  /*2240*/  LDS.64 R8, [R10+0x8] ;  /* 0x000008000a087984 */ /* 0x000e280000000a00 */
[----:B0-----:R1:W-:Y:S02]  /*2250*/  STS.64 [R6+0x2008], R8 ;  /* 0x0020080806007388 */ /* 0x0013e40000000a00 */
.L_x_54:
[----:B------:R-:W-:Y:S05]  /*2260*/  BRA.U !UP1, `(.L_x_49) ;  /* 0x0000000109207547 */ /* 0x000fea000b800000 */
[----:B--2---:R-:W-:Y:S01]  /*2270*/  IMAD R4, R7, 0x8, R22 ;  /* 0x0000000807047824 */ /* 0x004fe200078e0216 */
[----:B------:R-:W2:Y:S01]  /*2280*/  S2UR UR8, SR_CgaCtaId ;  /* 0x00000000000879c3 */ /* 0x000ea20000008800 */
[----:B------:R-:W-:Y:S01]  /*2290*/  UMOV UR5, 0x400 ;  /* 0x0000040000057882 */ /* 0x000fe20000000000 */
[----:B------:R-:W-:-:S03]  /*22a0*/  IMAD.IADD R7, R0, 0x1, R7 ;  /* 0x0000000100077824 */ /* 0x000fc600078e0207 */
[----:B------:R-:W4:Y:S01]  /*22b0*/  LDS.64 R4, [R4] ;  /* 0x0000000004047984 */ /* 0x000f220000000a00 */
[----:B--2---:R-:W-:-:S06]  /*22c0*/  ULEA UR5, UR8, UR5, 0x18 ;  /* 0x0000000508057291 */ /* 0x004fcc000f8ec0ff */
[----:B------:R-:W-:-:S05]  /*22d0*/  LEA R7, R7, UR5, 0x3 ;  /* 0x0000000507077c11 */ /* 0x000fca000f8e18ff */
[----:B----4-:R2:W-:Y:S02]  /*22e0*/  STS.64 [R7+0x2000], R4 ;  /* 0x0020000407007388 */ /* 0x0105e40000000a00 */
.L_x_49:
[----:B------:R-:W-:Y:S05]  /*22f0*/  BSYNC.RECONVERGENT B2 ;  /* 0x0000000000027941 */ /* 0x000fea0003800200 */
.L_x_48:
[----:B------:R0:W-:Y:S02]  /*2300*/  STS [R23], RZ ;  /* 0x000000ff17007388 */ /* 0x0001e40000000800 */
.L_x_36:
[----:B------:R-:W-:Y:S05]  /*2310*/  BSYNC.RECONVERGENT B1 ;  /* 0x0000000000017941 */ /* 0x000fea0003800200 */
.L_x_35:
[----:B------:R-:W-:Y:S01]  /*2320*/  UMOV UR5, 0xffffffff ;  /* 0xffffffff00057882 */ /* 0x000fe20000000000 */
[----:B------:R-:W-:Y:S02]  /*2330*/  ISETP.GE.AND P0, PT, R27, 0x20, PT ;  /* 0x000000201b00780c */ /* 0x000fe40003f06270 */
[----:B------:R-:W-:Y:S11]  /*2340*/  BRA.DIV UR5, `(.L_x_55) ;  /* 0x0000003e05487947 */ /* 0x000ff6000b800000 */
[----:B------:R-:W-:Y:S01]  /*2350*/  NOP ;  /* 0x0000000000007918 */ /* 0x000fe20000000000 */
.L_x_137:
[----:B------:R-:W-:Y:S01]  /*2360*/  BSSY.RECONVERGENT B1, `(.L_x_56) ;  /* 0x00000ee000017945 */ /* 0x000fe20003800200 */
[----:B0-----:R-:W-:-:S03]  /*2370*/  HFMA2 R18, -RZ, RZ, -1.875, 0 ;  /* 0xbf800000ff127431 */ /* 0x001fc600000001ff */
[----:B------:R-:W-:Y:S05]  /*2380*/  @!P0 BRA `(.L_x_57) ;  /* 0x0000000c00ac8947 */ /* 0x000fea0003800000 */
[----:B------:R-:W-:Y:S01]  /*2390*/  UIADD3 UR5, UPT, UPT, UR6, -0x1, URZ ;  /* 0xffffffff06057890 */ /* 0x000fe2000fffe0ff */
[----:B------:R-:W-:-:S05]  /*23a0*/  IMAD.MOV.U32 R18, RZ, RZ, RZ ;  /* 0x000000ffff127224 */ /* 0x000fca00078e00ff */
[----:B-12-4-:R-:W-:-:S05]  /*23b0*/  IMAD.U32 R4, RZ, RZ, UR5 ;  /* 0x00000005ff047e24 */ /* 0x016fca000f8e00ff */
[----:B------:R-:W-:-:S13]  /*23c0*/  ISETP.GE.U32.AND P1, PT, R4, 0xf, PT ;  /* 0x0000000f0400780c */ /* 0x000fda0003f26070 */
[----:B------:R-:W-:Y:S05]  /*23d0*/  @!P1 BRA `(.L_x_58) ;  /* 0x0000000000989947 */ /* 0x000fea0003800000 */
[----:B------:R-:W0:Y:S01]  /*23e0*/  S2R R5, SR_CgaCtaId ;  /* 0x0000000000057919 */ /* 0x000e220000008800 */
[----:B------:R-:W-:Y:S01]  /*23f0*/  MOV R16, 0x400 ;  /* 0x0000040000107802 */ /* 0x000fe20000000f00 */
[----:B------:R-:W-:Y:S01]  /*2400*/  BSSY.RECONVERGENT B2, `(.L_x_59) ;  /* 0x0000022000027945 */ /* 0x000fe20003800200 */
[----:B------:R-:W-:Y:S02]  /*2410*/  IMAD.MOV.U32 R18, RZ, RZ, RZ ;  /* 0x000000ffff127224 */ /* 0x000fe400078e00ff */
[----:B0-----:R-:W-:-:S07]  /*2420*/  LEA R16, R5, R16, 0x18 ;  /* 0x0000001005107211 */ /* 0x001fce00078ec0ff */
.L_x_60:
[----:B------:R-:W-:Y:S01]  /*2430*/  IMAD R19, R20, UR6, R0 ;  /* 0x0000000614137c24 */ /* 0x000fe2000f8e0200 */
[----:B--2---:R-:W-:-:S03]  /*2440*/  LEA R17, R18, UR14, 0x3 ;  /* 0x0000000e12117c11 */ /* 0x004fc6000f8e18ff */
[----:B------:R-:W-:Y:S02]  /*2450*/  IMAD.IADD R19, R19, 0x1, R18 ;  /* 0x0000000113137824 */ /* 0x000fe400078e0212 */
[----:B------:R-:W-:Y:S02]  /*2460*/  VIADD R18, R18, 0x10 ;  /* 0x0000001012127836 */ /* 0x000fe40000000000 */
[----:B------:R-:W-:-:S03]  /*2470*/  IMAD R19, R19, 0x8, R16 ;  /* 0x0000000813137824 */ /* 0x000fc600078e0210 */
[----:B------:R-:W-:Y:S02]  /*2480*/  ISETP.NE.AND P0, PT, R18, UR19, PT ;  /* 0x0000001312007c0c */ /* 0x000fe4000bf05270 */
[----:B------:R-:W-:Y:S04]  /*2490*/  LDS.64 R4, [R19+0x2000] ;  /* 0x0020000013047984 */ /* 0x000fe80000000a00 */
[----:B------:R-:W0:Y:S04]  /*24a0*/  LDS.64 R6, [R19+0x2008] ;  /* 0x0020080013067984 */ /* 0x000e280000000a00 */
[----:B------:R-:W-:Y:S04]  /*24b0*/  LDS.64 R8, [R19+0x2010] ;  /* 0x0020100013087984 */ /* 0x000fe80000000a00 */
[----:B------:R-:W1:Y:S04]  /*24c0*/  LDS.64 R10, [R19+0x2018] ;  /* 0x00201800130a7984 */ /* 0x000e680000000a00 */
[----:B------:R-:W-:Y:S04]  /*24d0*/  LDS.64 R12, [R19+0x2040] ;  /* 0x00204000130c7984 */ /* 0x000fe80000000a00 */
[----:B------:R-:W2:Y:S04]  /*24e0*/  LDS.64 R14, [R19+0x2048] ;  /* 0x00204800130e7984 */ /* 0x000ea80000000a00 */
[----:B0-----:R-:W-:Y:S04]  /*24f0*/  STL.128 [R17], R4 ;  /* 0x0000000411007387 */ /* 0x001fe80000100c00 */
[----:B------:R-:W-:Y:S04]  /*2500*/  LDS.64 R4, [R19+0x2020] ;  /* 0x0020200013047984 */ /* 0x000fe80000000a00 */
[----:B-1----:R-:W-:Y:S04]  /*2510*/  STL.128 [R17+0x10], R8 ;  /* 0x0000100811007387 */ /* 0x002fe80000100c00 */
[----:B------:R-:W0:Y:S04]  /*2520*/  LDS.64 R6, [R19+0x2028] ;  /* 0x0020280013067984 */ /* 0x000e280000000a00 */
[----:B------:R-:W-:Y:S04]  /*2530*/  LDS.64 R8, [R19+0x2030] ;  /* 0x0020300013087984 */ /* 0x000fe80000000a00 */
[----:B------:R-:W1:Y:S04]  /*2540*/  LDS.64 R10, [R19+0x2038] ;  /* 0x00203800130a7984 */ /* 0x000e680000000a00 */
[----:B--2---:R-:W-:Y:S04]  /*2550*/  STL.128 [R17+0x40], R12 ;  /* 0x0000400c11007387 */ /* 0x004fe80000100c00 */
[----:B------:R-:W-:Y:S04]  /*2560*/  LDS.64 R12, [R19+0x2070] ;  /* 0x00207000130c7984 */ /* 0x000fe80000000a00 */
[----:B------:R-:W2:Y:S04]  /*2570*/  LDS.64 R14, [R19+0x2078] ;  /* 0x00207800130e7984 */ /* 0x000ea80000000a00 */
[----:B0-----:R-:W-:Y:S04]  /*2580*/  STL.128 [R17+0x20], R4 ;  /* 0x0000200411007387 */ /* 0x001fe80000100c00 */
[----:B------:R-:W-:Y:S04]  /*2590*/  LDS.64 R4, [R19+0x2050] ;  /* 0x0020500013047984 */ /* 0x000fe80000000a00 */
[----:B-1----:R-:W-:Y:S04]  /*25a0*/  STL.128 [R17+0x30], R8 ;  /* 0x0000300811007387 */ /* 0x002fe80000100c00 */
[----:B------:R-:W0:Y:S04]  /*25b0*/  LDS.64 R6, [R19+0x2058] ;  /* 0x0020580013067984 */ /* 0x000e280000000a00 */
[----:B------:R-:W-:Y:S04]  /*25c0*/  LDS.64 R8, [R19+0x2060] ;  /* 0x0020600013087984 */ /* 0x000fe80000000a00 */
[----:B------:R-:W1:Y:S04]  /*25d0*/  LDS.64 R10, [R19+0x2068] ;  /* 0x00206800130a7984 */ /* 0x000e680000000a00 */
[----:B--2---:R2:W-:Y:S04]  /*25e0*/  STL.128 [R17+0x70], R12 ;  /* 0x0000700c11007387 */ /* 0x0045e80000100c00 */
[----:B0-----:R2:W-:Y:S04]  /*25f0*/  STL.128 [R17+0x50], R4 ;  /* 0x0000500411007387 */ /* 0x0015e80000100c00 */
[----:B-1----:R2:W-:Y:S01]  /*2600*/  STL.128 [R17+0x60], R8 ;  /* 0x0000600811007387 */ /* 0x0025e20000100c00 */
[----:B------:R-:W-:Y:S05]  /*2610*/  @P0 BRA `(.L_x_60) ;  /* 0xfffffffc00840947 */ /* 0x000fea000383ffff */
[----:B------:R-:W-:Y:S05]  /*2620*/  BSYNC.RECONVERGENT B2 ;  /* 0x0000000000027941 */ /* 0x000fea0003800200 */
.L_x_59:
[----:B------:R-:W-:-:S07]  /*2630*/  IMAD.U32 R18, RZ, RZ, UR19 ;  /* 0x00000013ff127e24 */ /* 0x000fce000f8e00ff */
.L_x_58:
[----:B------:R-:W-:Y:S02]  /*2640*/  IMAD.U32 R16, RZ, RZ, UR6 ;  /* 0x00000006ff107e24 */ /* 0x000fe4000f8e00ff */
[----:B--2---:R-:W-:-:S03]  /*2650*/  IMAD.U32 R17, RZ, RZ, UR6 ;  /* 0x00000006ff117e24 */ /* 0x004fc6000f8e00ff */
[----:B------:R-:W-:Y:S02]  /*2660*/  LOP3.LUT R16, R16, 0xf, RZ, 0xc0, !PT ;  /* 0x0000000f10107812 */ /* 0x000fe400078ec0ff */
[----:B------:R-:W-:Y:S02]  /*2670*/  LOP3.LUT R17, R17, 0x7, RZ, 0xc0, !PT ;  /* 0x0000000711117812 */ /* 0x000fe400078ec0ff */
[----:B------:R-:W-:-:S13]  /*2680*/  ISETP.NE.AND P0, PT, R16, RZ, PT ;  /* 0x000000ff1000720c */ /* 0x000fda0003f05270 */
[----:B------:R-:W-:Y:S05]  /*2690*/  @!P0 BRA `(.L_x_61) ;  /* 0x0000000000f48947 */ /* 0x000fea0003800000 */
[----:B------:R-:W-:Y:S02]  /*26a0*/  IADD3 R4, PT, PT, R16, -0x1, RZ ;  /* 0xffffffff10047810 */ /* 0x000fe40007ffe0ff */
[----:B------:R-:W-:Y:S02]  /*26b0*/  ISETP.NE.AND P3, PT, R17, RZ, PT ;  /* 0x000000ff1100720c */ /* 0x000fe40003f65270 */
[----:B------:R-:W-:-:S13]  /*26c0*/  ISETP.GE.U32.AND P2, PT, R4, 0x7, PT ;  /* 0x000000070400780c */ /* 0x000fda0003f46070 */
[----:B------:R-:W-:Y:S05]  /*26d0*/  @!P2 BRA `(.L_x_62) ;  /* 0x000000000050a947 */ /* 0x000fea0003800000 */
[----:B------:R-:W0:Y:S01]  /*26e0*/  S2UR UR8, SR_CgaCtaId ;  /* 0x00000000000879c3 */ /* 0x000e220000008800 */
[----:B------:R-:W-:Y:S01]  /*26f0*/  IMAD R5, R20, UR6, R0 ;  /* 0x0000000614057c24 */ /* 0x000fe2000f8e0200 */
[----:B------:R-:W-:Y:S01]  /*2700*/  UMOV UR5, 0x400 ;  /* 0x0000040000057882 */ /* 0x000fe20000000000 */
[C---:B------:R-:W-:Y:S02]  /*2710*/  LEA R19, R18.reuse, UR14, 0x3 ;  /* 0x0000000e12137c11 */ /* 0x040fe4000f8e18ff */
[----:B------:R-:W-:Y:S02]  /*2720*/  IMAD.IADD R4, R5, 0x1, R18 ;  /* 0x0000000105047824 */ /* 0x000fe400078e0212 */
[----:B------:R-:W-:Y:S01]  /*2730*/  VIADD R18, R18, 0x8 ;  /* 0x0000000812127836 */ /* 0x000fe20000000000 */
[----:B0-----:R-:W-:-:S06]  /*2740*/  ULEA UR5, UR8, UR5, 0x18 ;  /* 0x0000000508057291 */ /* 0x001fcc000f8ec0ff */
[----:B------:R-:W-:-:S05]  /*2750*/  LEA R27, R4, UR5, 0x3 ;  /* 0x00000005041b7c11 */ /* 0x000fca000f8e18ff */
        /* <DEDUP_REMOVED lines=8> */
[----:B------:R-:W0:Y:S04]  /*27e0*/  LDS.64 R10, [R27+0x2028] ;  /* 0x002028001b0a7984 */ /* 0x000e280000000a00 */
[----:B-1----:R1:W-:Y:S04]  /*27f0*/  STL.128 [R19+0x10], R4 ;  /* 0x0000100413007387 */ /* 0x0023e80000100c00 */
[----:B--2---:R1:W-:Y:S04]  /*2800*/  STL.128 [R19+0x30], R12 ;  /* 0x0000300c13007387 */ /* 0x0043e80000100c00 */
[----:B0-----:R1:W-:Y:S02]  /*2810*/  STL.128 [R19+0x20], R8 ;  /* 0x0000200813007387 */ /* 0x0013e40000100c00 */
.L_x_62:
[----:B------:R-:W-:Y:S05]  /*2820*/  @!P3 BRA `(.L_x_61) ;  /* 0x000000000090b947 */ /* 0x000fea0003800000 */
[----:B-1----:R-:W-:Y:S01]  /*2830*/  VIADD R4, R17, 0xffffffff ;  /* 0xffffffff11047836 */ /* 0x002fe20000000000 */
[----:B------:R-:W-:-:S04]  /*2840*/  UISETP.NE.AND UP0, UPT, UR20, URZ, UPT ;  /* 0x000000ff1400728c */ /* 0x000fc8000bf05270 */
        /* <DEDUP_REMOVED lines=14> */
[----:B0-----:R0:W-:Y:S04]  /*2930*/  STL.128 [R12], R4 ;  /* 0x000000040c007387 */ /* 0x0011e80000100c00 */
[----:B-1----:R0:W-:Y:S02]  /*2940*/  STL.128 [R12+0x10], R8 ;  /* 0x000010080c007387 */ /* 0x0021e40000100c00 */
.L_x_63:
[----:B------:R-:W-:Y:S05]  /*2950*/  BRA.U !UP0, `(.L_x_61) ;  /* 0x0000000108447547 */ /* 0x000fea000b800000 */
[----:B------:R-:W1:Y:S01]  /*2960*/  S2UR UR8, SR_CgaCtaId ;  /* 0x00000000000879c3 */ /* 0x000e620000008800 */
[----:B0-----:R-:W-:Y:S01]  /*2970*/  IMAD R5, R20, UR6, R0 ;  /* 0x0000000614057c24 */ /* 0x001fe2000f8e0200 */
[----:B------:R-:W-:Y:S01]  /*2980*/  UMOV UR5, 0x400 ;  /* 0x0000040000057882 */ /* 0x000fe20000000000 */
[----:B------:R-:W-:Y:S02]  /*2990*/  UISETP.NE.AND UP0, UPT, UR20, 0x1, UPT ;  /* 0x000000011400788c */ /* 0x000fe4000bf05270 */
[----:B------:R-:W-:Y:S01]  /*29a0*/  IMAD.IADD R4, R5, 0x1, R18 ;  /* 0x0000000105047824 */ /* 0x000fe200078e0212 */
[----:B------:R-:W-:Y:S01]  /*29b0*/  LEA R18, R18, UR14, 0x3 ;  /* 0x0000000e12127c11 */ /* 0x000fe2000f8e18ff */
[----:B-1----:R-:W-:-:S06]  /*29c0*/  ULEA UR5, UR8, UR5, 0x18 ;  /* 0x0000000508057291 */ /* 0x002fcc000f8ec0ff */
[----:B------:R-:W-:-:S05]  /*29d0*/  LEA R8, R4, UR5, 0x3 ;  /* 0x0000000504087c11 */ /* 0x000fca000f8e18ff */
[----:B------:R-:W0:Y:S04]  /*29e0*/  LDS.64 R4, [R8+0x2000] ;  /* 0x0020000008047984 */ /* 0x000e280000000a00 */
[----:B0-----:R2:W-:Y:S01]  /*29f0*/  STL.64 [R18], R4 ;  /* 0x0000000412007387 */ /* 0x0015e20000100a00 */
[----:B------:R-:W-:Y:S05]  /*2a00*/  BRA.U !UP0, `(.L_x_61) ;  /* 0x0000000108187547 */ /* 0x000fea000b800000 */
[----:B------:R-:W-:Y:S01]  /*2a10*/  UISETP.NE.AND UP0, UPT, UR20, 0x2, UPT ;  /* 0x000000021400788c */ /* 0x000fe2000bf05270 */
[----:B--2---:R-:W0:Y:S05]  /*2a20*/  LDS.64 R4, [R8+0x2008] ;  /* 0x0020080008047984 */ /* 0x004e2a0000000a00 */
[----:B------:R-:W-:-:S13]  /*2a30*/  PLOP3.LUT P2, PT, PT, PT, UP0, 0x80, 0x8 ;  /* 0x000000000008781c */ /* 0x000fda0003f4f008 */
[----:B------:R-:W1:Y:S04]  /*2a40*/  @P2 LDS.64 R6, [R8+0x2010] ;  /* 0x0020100008062984 */ /* 0x000e680000000a00 */
[----:B0-----:R4:W-:Y:S04]  /*2a50*/  STL.64 [R18+0x8], R4 ;  /* 0x0000080412007387 */ /* 0x0019e80000100a00 */
[----:B-1----:R4:W-:Y:S02]  /*2a60*/  @P2 STL.64 [R18+0x10], R6 ;  /* 0x0000100612002387 */ /* 0x0029e40000100a00 */
.L_x_61:
[----:B--2-4-:R-:W-:Y:S02]  /*2a70*/  IMAD.MOV.U32 R18, RZ, RZ, -0x40800000 ;  /* 0xbf800000ff127424 */ /* 0x014fe400078e00ff */
[----:B01----:R-:W-:Y:S01]  /*2a80*/  IMAD.MOV.U32 R4, RZ, RZ, RZ ;  /* 0x000000ffff047224 */ /* 0x003fe200078e00ff */
[----:B------:R-:W-:Y:S06]  /*2a90*/  @!P1 BRA `(.L_x_64) ;  /* 0x0000000000e49947 */ /* 0x000fec0003800000 */
[----:B------:R-:W-:Y:S01]  /*2aa0*/  BSSY.RECONVERGENT B2, `(.L_x_65) ;  /* 0x0000037000027945 */ /* 0x000fe20003800200 */
[----:B------:R-:W-:Y:S01]  /*2ab0*/  IMAD.MOV.U32 R18, RZ, RZ, -0x40800000 ;  /* 0xbf800000ff127424 */ /* 0x000fe200078e00ff */
[----:B------:R-:W-:-:S07]  /*2ac0*/  MOV R19, RZ ;  /* 0x000000ff00137202 */ /* 0x000fce0000000f00 */
.L_x_66:
[----:B------:R-:W-:-:S05]  /*2ad0*/  LEA R11, R19, UR14, 0x3 ;  /* 0x0000000e130b7c11 */ /* 0x000fca000f8e18ff */
[----:B------:R-:W2:Y:S04]  /*2ae0*/  LDL R13, [R11+0x4] ;  /* 0x000004000b0d7983 */ /* 0x000ea80000100800 */
[----:B------:R-:W4:Y:S04]  /*2af0*/  LDL R27, [R11+0xc] ;  /* 0x00000c000b1b7983 */ /* 0x000f280000100800 */
[----:B------:R-:W5:Y:S04]  /*2b00*/  LDL R15, [R11+0x14] ;  /* 0x000014000b0f7983 */ /* 0x000f680000100800 */
[----:B------:R-:W3:Y:S04]  /*2b10*/  LDL R12, [R11+0x1c] ;  /* 0x00001c000b0c7983 */ /* 0x000ee80000100800 */
[----:B------:R-:W3:Y:S04]  /*2b20*/  LDL R4, [R11+0x24] ;  /* 0x000024000b047983 */ /* 0x000ee80000100800 */
[----:B------:R-:W3:Y:S04]  /*2b30*/  LDL R5, [R11+0x2c] ;  /* 0x00002c000b057983 */ /* 0x000ee80000100800 */
[----:B------:R-:W3:Y:S04]  /*2b40*/  LDL R6, [R11+0x34] ;  /* 0x000034000b067983 */ /* 0x000ee80000100800 */
[----:B------:R-:W3:Y:S04]  /*2b50*/  LDL R7, [R11+0x3c] ;  /* 0x00003c000b077983 */ /* 0x000ee80000100800 */
[----:B------:R-:W3:Y:S04]  /*2b60*/  LDL R8, [R11+0x44] ;  /* 0x000044000b087983 */ /* 0x000ee80000100800 */
[----:B------:R-:W3:Y:S04]  /*2b70*/  LDL R9, [R11+0x4c] ;  /* 0x00004c000b097983 */ /* 0x000ee80000100800 */
[----:B------:R-:W3:Y:S04]  /*2b80*/  LDL R10, [R11+0x54] ;  /* 0x000054000b0a7983 */ /* 0x000ee80000100800 */
[----:B------:R-:W3:Y:S01]  /*2b90*/  LDL R14, [R11+0x64] ;  /* 0x000064000b0e7983 */ /* 0x000ee20000100800 */
[----:B--2---:R-:W-:-:S04]  /*2ba0*/  FSETP.GT.AND P1, PT, R13, R18, PT ;  /* 0x000000120d00720b */ /* 0x004fc80003f24000 */
[----:B------:R-:W-:Y:S02]  /*2bb0*/  FSEL R18, R13, R18, P1 ;  /* 0x000000120d127208 */ /* 0x000fe40000800000 */
[----:B------:R-:W2:Y:S02]  /*2bc0*/  LDL R13, [R11+0x5c] ;  /* 0x00005c000b0d7983 */ /* 0x000ea40000100800 */
[----:B----4-:R-:W-:-:S04]  /*2bd0*/  FSETP.GT.AND P1, PT, R27, R18, PT ;  /* 0x000000121b00720b */ /* 0x010fc80003f24000 */
[----:B------:R-:W-:-:S04]  /*2be0*/  FSEL R18, R27, R18, P1 ;  /* 0x000000121b127208 */ /* 0x000fc80000800000 */
[----:B-----5:R-:W-:-:S04]  /*2bf0*/  FSETP.GT.AND P1, PT, R15, R18, PT ;  /* 0x000000120f00720b */ /* 0x020fc80003f24000 */
[----:B------:R-:W-:Y:S02]  /*2c00*/  FSEL R27, R15, R18, P1 ;  /* 0x000000120f1b7208 */ /* 0x000fe40000800000 */
[----:B------:R-:W4:Y:S02]  /*2c10*/  LDL R15, [R11+0x6c] ;  /* 0x00006c000b0f7983 */ /* 0x000f240000100800 */
[CC--:B---3--:R-:W-:Y:S02]  /*2c20*/  FSETP.GT.AND P1, PT, R12.reuse, R27.reuse, PT ;  /* 0x0000001b0c00720b */ /* 0x0c8fe40003f24000 */
[----:B------:R-:W3:Y:S02]  /*2c30*/  LDL R18, [R11+0x7c] ;  /* 0x00007c000b127983 */ /* 0x000ee40000100800 */
[----:B------:R-:W-:Y:S02]  /*2c40*/  FSEL R27, R12, R27, P1 ;  /* 0x0000001b0c1b7208 */ /* 0x000fe40000800000 */
[----:B------:R-:W5:Y:S02]  /*2c50*/  LDL R12, [R11+0x74] ;  /* 0x000074000b0c7983 */ /* 0x000f640000100800 */
[----:B------:R-:W-:-:S04]  /*2c60*/  FSETP.GT.AND P1, PT, R4, R27, PT ;  /* 0x0000001b0400720b */ /* 0x000fc80003f24000 */
[----:B------:R-:W-:-:S04]  /*2c70*/  FSEL R4, R4, R27, P1 ;  /* 0x0000001b04047208 */ /* 0x000fc80000800000 */
        /* <DEDUP_REMOVED lines=11> */
[----:B------:R-:W-:Y:S01]  /*2d30*/  FSEL R10, R10, R9, P1 ;  /* 0x000000090a0a7208 */ /* 0x000fe20000800000 */
[----:B------:R-:W-:-:S05]  /*2d40*/  VIADD R19, R19, 0x10 ;  /* 0x0000001013137836 */ /* 0x000fca0000000000 */
[----:B------:R-:W-:Y:S02]  /*2d50*/  ISETP.NE.AND P2, PT, R19, UR19, PT ;  /* 0x0000001313007c0c */ /* 0x000fe4000bf45270 */
[----:B--2---:R-:W-:-:S04]  /*2d60*/  FSETP.GT.AND P1, PT, R13, R10, PT ;  /* 0x0000000a0d00720b */ /* 0x004fc80003f24000 */
[----:B------:R-:W-:-:S04]  /*2d70*/  FSEL R13, R13, R10, P1 ;  /* 0x0000000a0d0d7208 */ /* 0x000fc80000800000 */
[----:B------:R-:W-:-:S04]  /*2d80*/  FSETP.GT.AND P1, PT, R14, R13, PT ;  /* 0x0000000d0e00720b */ /* 0x000fc80003f24000 */
[----:B------:R-:W-:-:S04]  /*2d90*/  FSEL R14, R14, R13, P1 ;  /* 0x0000000d0e0e7208 */ /* 0x000fc80000800000 */
[----:B----4-:R-:W-:-:S04]  /*2da0*/  FSETP.GT.AND P1, PT, R15, R14, PT ;  /* 0x0000000e0f00720b */ /* 0x010fc80003f24000 */
[----:B------:R-:W-:-:S04]  /*2db0*/  FSEL R15, R15, R14, P1 ;  /* 0x0000000e0f0f7208 */ /* 0x000fc80000800000 */
[----:B-----5:R-:W-:-:S04]  /*2dc0*/  FSETP.GT.AND P1, PT, R12, R15, PT ;  /* 0x0000000f0c00720b */ /* 0x020fc80003f24000 */
[----:B------:R-:W-:-:S04]  /*2dd0*/  FSEL R15, R12, R15, P1 ;  /* 0x0000000f0c0f7208 */ /* 0x000fc80000800000 */
[----:B---3--:R-:W-:-:S04]  /*2de0*/  FSETP.GT.AND P1, PT, R18, R15, PT ;  /* 0x0000000f1200720b */ /* 0x008fc80003f24000 */
[----:B------:R-:W-:Y:S01]  /*2df0*/  FSEL R18, R18, R15, P1 ;  /* 0x0000000f12127208 */ /* 0x000fe20000800000 */
[----:B------:R-:W-:Y:S08]  /*2e00*/  @P2 BRA `(.L_x_66) ;  /* 0xfffffffc00302947 */ /* 0x000ff0000383ffff */
[----:B------:R-:W-:Y:S05]  /*2e10*/  BSYNC.RECONVERGENT B2 ;  /* 0x0000000000027941 */ /* 0x000fea0003800200 */
.L_x_65:
[----:B------:R-:W-:-:S07]  /*2e20*/  IMAD.U32 R4, RZ, RZ, UR19 ;  /* 0x00000013ff047e24 */ /* 0x000fce000f8e00ff */
.L_x_64:
[----:B------:R-:W-:Y:S05]  /*2e30*/  @!P0 BRA `(.L_x_57) ;  /* 0x0000000400008947 */ /* 0x000fea0003800000 */
[----:B------:R-:W-:Y:S01]  /*2e40*/  VIADD R16, R16, 0xffffffff ;  /* 0xffffffff10107836 */ /* 0x000fe20000000000 */
[----:B------:R-:W-:-:S04]  /*2e50*/  ISETP.NE.AND P0, PT, R17, RZ, PT ;  /* 0x000000ff1100720c */ /* 0x000fc80003f05270 */
[----:B------:R-:W-:-:S13]  /*2e60*/  ISETP.GE.U32.AND P1, PT, R16, 0x7, PT ;  /* 0x000000071000780c */ /* 0x000fda0003f26070 */
[----:B------:R-:W-:Y:S05]  /*2e70*/  @!P1 BRA `(.L_x_67) ;  /* 0x0000000000689947 */ /* 0x000fea0003800000 */
        /* <DEDUP_REMOVED lines=8> */
[----:B------:R-:W3:Y:S01]  /*2f00*/  LDL R19, [R5+0x3c] ;  /* 0x00003c0005137983 */ /* 0x000ee20000100800 */
[----:B------:R-:W-:Y:S01]  /*2f10*/  VIADD R4, R4, 0x8 ;  /* 0x0000000804047836 */ /* 0x000fe20000000000 */
[----:B--2---:R-:W-:-:S04]  /*2f20*/  FSETP.GT.AND P1, PT, R7, R18, PT ;  /* 0x000000120700720b */ /* 0x004fc80003f24000 */
[----:B------:R-:W-:-:S04]  /*2f30*/  FSEL R7, R7, R18, P1 ;  /* 0x0000001207077208 */ /* 0x000fc80000800000 */
[----:B----4-:R-:W-:-:S04]  /*2f40*/  FSETP.GT.AND P1, PT, R8, R7, PT ;  /* 0x000000070800720b */ /* 0x010fc80003f24000 */
[----:B------:R-:W-:-:S04]  /*2f50*/  FSEL R7, R8, R7, P1 ;  /* 0x0000000708077208 */ /* 0x000fc80000800000 */
[----:B-----5:R-:W-:-:S04]  /*2f60*/  FSETP.GT.AND P1, PT, R6, R7, PT ;  /* 0x000000070600720b */ /* 0x020fc80003f24000 */
[----:B------:R-:W-:-:S04]  /*2f70*/  FSEL R6, R6, R7, P1 ;  /* 0x0000000706067208 */ /* 0x000fc80000800000 */
[----:B---3--:R-:W-:-:S04]  /*2f80*/  FSETP.GT.AND P1, PT, R13, R6, PT ;  /* 0x000000060d00720b */ /* 0x008fc80003f24000 */
        /* <DEDUP_REMOVED lines=8> */
[----:B------:R-:W-:-:S09]  /*3010*/  FSEL R18, R19, R6, P1 ;  /* 0x0000000613127208 */ /* 0x000fd20000800000 */
.L_x_67:
[----:B------:R-:W-:Y:S05]  /*3020*/  @!P0 BRA `(.L_x_57) ;  /* 0x0000000000848947 */ /* 0x000fea0003800000 */
[----:B------:R-:W-:Y:S01]  /*3030*/  VIADD R17, R17, 0xffffffff ;  /* 0xffffffff11117836 */ /* 0x000fe20000000000 */
[----:B------:R-:W-:-:S04]  /*3040*/  UISETP.NE.AND UP0, UPT, UR20, URZ, UPT ;  /* 0x000000ff1400728c */ /* 0x000fc8000bf05270 */
[----:B------:R-:W-:-:S13]  /*3050*/  ISETP.GE.U32.AND P0, PT, R17, 0x3, PT ;  /* 0x000000031100780c */ /* 0x000fda0003f06070 */
[----:B------:R-:W-:Y:S05]  /*3060*/  @!P0 BRA `(.L_x_68) ;  /* 0x0000000000388947 */ /* 0x000fea0003800000 */
[----:B------:R-:W-:-:S05]  /*3070*/  LEA R5, R4, UR14, 0x3 ;  /* 0x0000000e04057c11 */ /* 0x000fca000f8e18ff */
[----:B------:R-:W2:Y:S04]  /*3080*/  LDL R7, [R5+0x4] ;  /* 0x0000040005077983 */ /* 0x000ea80000100800 */
[----:B------:R-:W4:Y:S04]  /*3090*/  LDL R6, [R5+0xc] ;  /* 0x00000c0005067983 */ /* 0x000f280000100800 */
[----:B------:R-:W5:Y:S04]  /*30a0*/  LDL R9, [R5+0x14] ;  /* 0x0000140005097983 */ /* 0x000f680000100800 */
        /* <DEDUP_REMOVED lines=9> */
[----:B------:R-:W-:-:S09]  /*3140*/  FSEL R18, R8, R9, P0 ;  /* 0x0000000908127208 */ /* 0x000fd20000000000 */
.L_x_68:
[----:B------:R-:W-:Y:S05]  /*3150*/  BRA.U !UP0, `(.L_x_57) ;  /* 0x0000000108387547 */ /* 0x000fea000b800000 */
[----:B------:R-:W-:-:S05]  /*3160*/  LEA R4, R4, UR14, 0x3 ;  /* 0x0000000e04047c11 */ /* 0x000fca000f8e18ff */
[----:B------:R-:W2:Y:S01]  /*3170*/  LDL R5, [R4+0x4] ;  /* 0x0000040004057983 */ /* 0x000ea20000100800 */
[----:B------:R-:W-:Y:S01]  /*3180*/  UISETP.NE.AND UP0, UPT, UR20, 0x1, UPT ;  /* 0x000000011400788c */ /* 0x000fe2000bf05270 */
[----:B--2---:R-:W-:-:S04]  /*3190*/  FSETP.GT.AND P0, PT, R5, R18, PT ;  /* 0x000000120500720b */ /* 0x004fc80003f04000 */
[----:B------:R-:W-:-:S04]  /*31a0*/  FSEL R18, R5, R18, P0 ;  /* 0x0000001205127208 */ /* 0x000fc80000000000 */
[----:B------:R-:W-:Y:S05]  /*31b0*/  BRA.U !UP0, `(.L_x_57) ;  /* 0x0000000108207547 */ /* 0x000fea000b800000 */
[----:B------:R-:W2:Y:S01]  /*31c0*/  LDL R5, [R4+0xc] ;  /* 0x00000c0004057983 */ /* 0x000ea20000100800 */
[----:B------:R-:W-:Y:S01]  /*31d0*/  UISETP.NE.AND UP0, UPT, UR20, 0x2, UPT ;  /* 0x000000021400788c */ /* 0x000fe2000bf05270 */
[----:B--2---:R-:W-:-:S04]  /*31e0*/  FSETP.GT.AND P0, PT, R5, R18, PT ;  /* 0x000000120500720b */ /* 0x004fc80003f04000 */
[----:B------:R-:W-:-:S04]  /*31f0*/  FSEL R18, R5, R18, P0 ;  /* 0x0000001205127208 */ /* 0x000fc80000000000 */
[----:B------:R-:W-:Y:S05]  /*3200*/  BRA.U !UP0, `(.L_x_57) ;  /* 0x00000001080c7547 */ /* 0x000fea000b800000 */
[----:B------:R-:W2:Y:S02]  /*3210*/  LDL R5, [R4+0x14] ;  /* 0x0000140004057983 */ /* 0x000ea40000100800 */
[----:B--2---:R-:W-:-:S13]  /*3220*/  FSETP.GT.AND P0, PT, R5, R18, PT ;  /* 0x000000120500720b */ /* 0x004fda0003f04000 */
[----:B------:R-:W-:-:S07]  /*3230*/  @P0 IMAD.MOV.U32 R18, RZ, RZ, R5 ;  /* 0x000000ffff120224 */ /* 0x000fce00078e0005 */
.L_x_57:
[----:B------:R-:W-:Y:S05]  /*3240*/  BSYNC.RECONVERGENT B1 ;  /* 0x0000000000017941 */ /* 0x000fea0003800200 */
.L_x_56:
[----:B------:R-:W-:-:S03]  /*3250*/  UMOV UR5, 0xffffffff ;  /* 0xffffffff00057882 */ /* 0x000fc60000000000 */
[----:B------:R-:W-:Y:S05]  /*3260*/  BRA.DIV UR5, `(.L_x_69) ;  /* 0x0000002e059c7947 */ /* 0x000fea000b800000 */
[----:B-12-4-:R-:W0:Y:S02]  /*3270*/  SHFL.DOWN PT, R5, R18, 0x10, 0x1f ;  /* 0x0a001f0012057f89 */ /* 0x016e2400000e0000 */
[----:B0-----:R-:W-:-:S05]  /*3280*/  FMNMX R5, R5, R18, !PT ;  /* 0x0000001205057209 */ /* 0x001fca0007800000 */
[----:B------:R-:W0:Y:S02]  /*3290*/  SHFL.DOWN PT, R4, R5, 0x8, 0x1f ;  /* 0x09001f0005047f89 */ /* 0x000e2400000e0000 */
[----:B0-----:R-:W-:-:S05]  /*32a0*/  FMNMX R4, R5, R4, !PT ;  /* 0x0000000405047209 */ /* 0x001fca0007800000 */
[----:B------:R-:W0:Y:S02]  /*32b0*/  SHFL.DOWN PT, R7, R4, 0x4, 0x1f ;  /* 0x08801f0004077f89 */ /* 0x000e2400000e0000 */
[----:B0-----:R-:W-:-:S05]  /*32c0*/  FMNMX R7, R4, R7, !PT ;  /* 0x0000000704077209 */ /* 0x001fca0007800000 */
[----:B------:R-:W0:Y:S02]  /*32d0*/  SHFL.DOWN PT, R6, R7, 0x2, 0x1f ;  /* 0x08401f0007067f89 */ /* 0x000e2400000e0000 */
[----:B0-----:R-:W-:-:S05]  /*32e0*/  FMNMX R6, R7, R6, !PT ;  /* 0x0000000607067209 */ /* 0x001fca0007800000 */
[----:B------:R0:W1:Y:S02]  /*32f0*/  SHFL.DOWN PT, R9, R6, 0x1, 0x1f ;  /* 0x08201f0006097f89 */ /* 0x00006400000e0000 */
.L_x_144:
[----:B------:R-:W-:Y:S01]  /*3300*/  UMOV UR5, 0xffffffff ;  /* 0xffffffff00057882 */ /* 0x000fe20000000000 */
[----:B01----:R-:W-:Y:S02]  /*3310*/  FMNMX R6, R6, R9, !PT ;  /* 0x0000000906067209 */ /* 0x003fe40007800000 */
[----:B------:R-:W-:Y:S05]  /*3320*/  BRA.DIV UR5, `(.L_x_70) ;  /* 0x0000003205087947 */ /* 0x000fea000b800000 */
[----:B------:R-:W-:Y:S01]  /*3330*/  NOP ;  /* 0x0000000000007918 */ /* 0x000fe20000000000 */
.L_x_12:
[----:B------:R-:W-:Y:S05]  /*3340*/  BSYNC B0 ;  /* 0x0000000000007941 */ /* 0x000fea0003800000 */
.L_x_11:
[----:B------:R-:W-:-:S05]  /*3350*/  VIADD R24, R24, 0x20 ;  /* 0x0000002018187836 */ /* 0x000fca0000000000 */
[----:B------:R-:W-:-:S13]  /*3360*/  ISETP.GE.AND P0, PT, R24, UR18, PT ;  /* 0x0000001218007c0c */ /* 0x000fda000bf06270 */
[----:B------:R-:W-:Y:S05]  /*3370*/  @!P0 BRA `(.L_x_71) ;  /* 0xffffffd400688947 */ /* 0x000fea000383ffff */
.L_x_10:
[----:B------:R-:W-:Y:S05]  /*3380*/  WARPSYNC.ALL ;  /* 0x0000000000007948 */ /* 0x000fea0003800000 */
[----:B------:R-:W1:Y:S01]  /*3390*/  LDCU UR5, c[0x0][0x398] ;  /* 0x00007300ff0577ac */ /* 0x000e620008000800 */
[----:B------:R-:W-:-:S04]  /*33a0*/  UIADD3 UR4, UPT, UPT, UR4, 0x400, URZ ;  /* 0x0000040004047890 */ /* 0x000fc8000fffe0ff */
[----:B-1----:R-:W-:Y:S01]  /*33b0*/  UISETP.GE.AND UP0, UPT, UR4, UR5, UPT ;  /* 0x000000050400728c */ /* 0x002fe2000bf06270 */
[----:B------:R-:W-:Y:S08]  /*33c0*/  BAR.SYNC.DEFER_BLOCKING 0x0 ;  /* 0x0000000000007b1d */ /* 0x000ff00000010000 */
[----:B------:R-:W-:Y:S05]  /*33d0*/  BRA.U !UP0, `(.L_x_72) ;  /* 0xffffffd108ec7547 */ /* 0x000fea000b83ffff */
.L_x_6:
[----:B-----5:R-:W4:Y:S04]  /*33e0*/  LDS R2, [R23] ;  /* 0x0000000017027984 */ /* 0x020f280000000800 */
[----:B----4-:R-:W4:Y:S02]  /*33f0*/  SHFL.IDX PT, R2, R2, RZ, 0x1f ;  /* 0x00001fff02027589 */ /* 0x010f2400000e0000 */
[----:B----4-:R-:W-:-:S13]  /*3400*/  ISETP.GE.AND P0, PT, R2, 0x1, PT ;  /* 0x000000010200780c */ /* 0x010fda0003f06270 */
[----:B------:R-:W-:Y:S05]  /*3410*/  @!P0 BRA `(.L_x_73) ;  /* 0x0000002000b08947 */ /* 0x000fea0003800000 */
[----:B------:R-:W4:Y:S01]  /*3420*/  LDCU UR5, c[0x0][0x3a8] ;  /* 0x00007500ff0577ac */ /* 0x000f220008000800 */
[----:B------:R-:W5:Y:S01]  /*3430*/  S2R R2, SR_TID.X ;  /* 0x0000000000027919 */ /* 0x000f620000002100 */
[----:B------:R-:W0:Y:S01]  /*3440*/  LDCU UR4, c[0x0][0x3a8] ;  /* 0x00007500ff0477ac */ /* 0x000e220008000800 */
[----:B----4-:R-:W-:Y:S01]  /*3450*/  IMAD.U32 R24, RZ, RZ, UR5 ;  /* 0x00000005ff187e24 */ /* 0x010fe2000f8e00ff */
[----:B0-----:R-:W-:-:S04]  /*3460*/  USHF.L.U32 UR8, UR4, 0x1, URZ ;  /* 0x0000000104087899 */ /* 0x001fc800080006ff */
[----:B------:R-:W-:Y:S02]  /*3470*/  ISETP.GE.AND P0, PT, R24, 0x20, PT ;  /* 0x000000201800780c */ /* 0x000fe40003f06270 */
[----:B-----5:R-:W-:-:S05]  /*3480*/  SHF.R.U32.HI R2, RZ, 0x5, R2 ;  /* 0x00000005ff027819 */ /* 0x020fca0000011602 */
[----:B------:R-:W-:-:S06]  /*3490*/  IMAD R25, R2, UR8, RZ ;  /* 0x0000000802197c24 */ /* 0x000fcc000f8e02ff */
[----:B------:R-:W-:Y:S05]  /*34a0*/  @!P0 BRA `(.L_x_74) ;  /* 0x0000000400708947 */ /* 0x000fea0003800000 */
[----:B------:R-:W-:Y:S02]  /*34b0*/  UIADD3 UR4, UPT, UPT, UR6, -0x1, URZ ;  /* 0xffffffff06047890 */ /* 0x000fe4000fffe0ff */
[----:B------:R-:W-:Y:S01]  /*34c0*/  IMAD R3, R20, UR6, R25 ;  /* 0x0000000614037c24 */ /* 0x000fe2000f8e0219 */
[----:B------:R-:W-:Y:S02]  /*34d0*/  ULOP3.LUT UR11, UR6, 0xf, URZ, 0xc0, !UPT ;  /* 0x0000000f060b7892 */ /* 0x000fe4000f8ec0ff */
[----:B------:R-:W-:Y:S02]  /*34e0*/  UISETP.GE.U32.AND UP1, UPT, UR4, 0xf, UPT ;  /* 0x0000000f0400788c */ /* 0x000fe4000bf26070 */
[----:B------:R-:W-:Y:S01]  /*34f0*/  UISETP.NE.AND UP0, UPT, UR11, URZ, UPT ;  /* 0x000000ff0b00728c */ /* 0x000fe2000bf05270 */
[----:B------:R-:W-:-:S06]  /*3500*/  UMOV UR4, URZ ;  /* 0x000000ff00047c82 */ /* 0x000fcc0008000000 */
[----:B------:R-:W-:Y:S05]  /*3510*/  BRA.U !UP1, `(.L_x_75) ;  /* 0x0000000109807547 */ /* 0x000fea000b800000 */
[----:B------:R-:W-:Y:S01]  /*3520*/  ULOP3.LUT UR4, UR6, 0x3fffff0, URZ, 0xc0, !UPT ;  /* 0x03fffff006047892 */ /* 0x000fe2000f8ec0ff */
[----:B------:R-:W-:-:S11]  /*3530*/  UMOV UR5, URZ ;  /* 0x000000ff00057c82 */ /* 0x000fd60008000000 */
.L_x_76:
[----:B------:R-:W-:-:S09]  /*3540*/  ULEA UR10, UR5, UR14, 0x3 ;  /* 0x0000000e050a7291 */ /* 0x000fd2000f8e18ff */
[----:B012---:R-:W2:Y:S04]  /*3550*/  LDL.128 R4, [UR10] ;  /* 0x0000000aff047983 */ /* 0x007ea80008100c00 */
[----:B------:R-:W4:Y:S04]  /*3560*/  LDL.128 R16, [UR10+0x10] ;  /* 0x0000100aff107983 */ /* 0x000f280008100c00 */
[----:B------:R-:W5:Y:S04]  /*3570*/  LDL.128 R12, [UR10+0x20] ;  /* 0x0000200aff0c7983 */ /* 0x000f680008100c00 */
[----:B------:R-:W3:Y:S01]  /*3580*/  LDL.128 R8, [UR10+0x30] ;  /* 0x0000300aff087983 */ /* 0x000ee20008100c00 */
[----:B------:R-:W-:-:S04]  /*3590*/  IADD3 R26, PT, PT, R3, UR5, RZ ;  /* 0x00000005031a7c10 */ /* 0x000fc8000fffe0ff */
[----:B------:R-:W-:-:S05]  /*35a0*/  LEA R26, R26, UR7, 0x3 ;  /* 0x000000071a1a7c11 */ /* 0x000fca000f8e18ff */
        /* <DEDUP_REMOVED lines=8> */
[----:B0-----:R-:W4:Y:S04]  /*3630*/  LDL.128 R4, [UR10+0x40] ;  /* 0x0000400aff047983 */ /* 0x001f280008100c00 */
[----:B-1----:R-:W5:Y:S04]  /*3640*/  LDL.128 R16, [UR10+0x50] ;  /* 0x0000500aff107983 */ /* 0x002f680008100c00 */
[----:B--2---:R-:W2:Y:S04]  /*3650*/  LDL.128 R12, [UR10+0x60] ;  /* 0x0000600aff0c7983 */ /* 0x004ea80008100c00 */
[----:B---3--:R-:W3:Y:S01]  /*3660*/  LDL.128 R8, [UR10+0x70] ;  /* 0x0000700aff087983 */ /* 0x008ee20008100c00 */
[----:B------:R-:W-:-:S04]  /*3670*/  UIADD3 UR5, UPT, UPT, UR5, 0x10, URZ ;  /* 0x0000001005057890 */ /* 0x000fc8000fffe0ff */
[----:B------:R-:W-:Y:S01]  /*3680*/  UISETP.NE.AND UP1, UPT, UR5, UR4, UPT ;  /* 0x000000040500728c */ /* 0x000fe2000bf25270 */
        /* <DEDUP_REMOVED lines=8> */
[----:B------:R-:W-:Y:S05]  /*3710*/  BRA.U UP1, `(.L_x_76) ;  /* 0xfffffffd01887547 */ /* 0x000fea000b83ffff */
.L_x_75:
[----:B------:R-:W-:Y:S05]  /*3720*/  BRA.U !UP0, `(.L_x_74) ;  /* 0x0000000108d07547 */ /* 0x000fea000b800000 */
[----:B------:R-:W-:Y:S02]  /*3730*/  UISETP.GE.U32.AND UP0, UPT, UR11, 0x8, UPT ;  /* 0x000000080b00788c */ /* 0x000fe4000bf06070 */
[----:B------:R-:W-:-:S04]  /*3740*/  ULOP3.LUT UR10, UR6, 0x7, URZ, 0xc0, !UPT ;  /* 0x00000007060a7892 */ /* 0x000fc8000f8ec0ff */
[----:B------:R-:W-:-:S03]  /*3750*/  UISETP.NE.AND UP1, UPT, UR10, URZ, UPT ;  /* 0x000000ff0a00728c */ /* 0x000fc6000bf25270 */
[----:B------:R-:W-:Y:S08]  /*3760*/  BRA.U !UP0, `(.L_x_77) ;  /* 0x0000000108507547 */ /* 0x000ff0000b800000 */
[----:B------:R-:W-:-:S09]  /*3770*/  ULEA UR5, UR4, UR14, 0x3 ;  /* 0x0000000e04057291 */ /* 0x000fd2000f8e18ff */
[----:B012---:R-:W2:Y:S04]  /*3780*/  LDL.64 R4, [UR5] ;  /* 0x00000005ff047983 */ /* 0x007ea80008100a00 */
[----:B------:R-:W4:Y:S04]  /*3790*/  LDL.64 R6, [UR5+0x8] ;  /* 0x00000805ff067983 */ /* 0x000f280008100a00 */
[----:B------:R-:W5:Y:S04]  /*37a0*/  LDL.64 R8, [UR5+0x10] ;  /* 0x00001005ff087983 */ /* 0x000f680008100a00 */
[----:B------:R-:W3:Y:S04]  /*37b0*/  LDL.64 R10, [UR5+0x18] ;  /* 0x00001805ff0a7983 */ /* 0x000ee80008100a00 */
[----:B------:R-:W3:Y:S04]  /*37c0*/  LDL.64 R12, [UR5+0x20] ;  /* 0x00002005ff0c7983 */ /* 0x000ee80008100a00 */
[----:B------:R-:W3:Y:S04]  /*37d0*/  LDL.64 R14, [UR5+0x28] ;  /* 0x00002805ff0e7983 */ /* 0x000ee80008100a00 */
[----:B------:R-:W3:Y:S04]  /*37e0*/  LDL.64 R16, [UR5+0x30] ;  /* 0x00003005ff107983 */ /* 0x000ee80008100a00 */
[----:B------:R-:W3:Y:S01]  /*37f0*/  LDL.64 R18, [UR5+0x38] ;  /* 0x00003805ff127983 */ /* 0x000ee20008100a00 */
[----:B------:R-:W-:Y:S01]  /*3800*/  VIADD R26, R3, UR4 ;  /* 0x00000004031a7c36 */ /* 0x000fe20008000000 */
[----:B------:R-:W-:-:S04]  /*3810*/  UIADD3 UR4, UPT, UPT, UR4, 0x8, URZ ;  /* 0x0000000804047890 */ /* 0x000fc8000fffe0ff */
[----:B------:R-:W-:-:S05]  /*3820*/  LEA R26, R26, UR7, 0x3 ;  /* 0x000000071a1a7c11 */ /* 0x000fca000f8e18ff */
[----:B--2---:R0:W-:Y:S04]  /*3830*/  STS.64 [R26+0x2000], R4 ;  /* 0x002000041a007388 */ /* 0x0041e80000000a00 */
[----:B----4-:R0:W-:Y:S04]  /*3840*/  STS.64 [R26+0x2008], R6 ;  /* 0x002008061a007388 */ /* 0x0101e80000000a00 */
[----:B-----5:R0:W-:Y:S04]  /*3850*/  STS.64 [R26+0x2010], R8 ;  /* 0x002010081a007388 */ /* 0x0201e80000000a00 */
[----:B---3--:R0:W-:Y:S04]  /*3860*/  STS.64 [R26+0x2018], R10 ;  /* 0x0020180a1a007388 */ /* 0x0081e80000000a00 */
[----:B------:R0:W-:Y:S04]  /*3870*/  STS.64 [R26+0x2020], R12 ;  /* 0x0020200c1a007388 */ /* 0x0001e80000000a00 */
[----:B------:R0:W-:Y:S04]  /*3880*/  STS.64 [R26+0x2028], R14 ;  /* 0x0020280e1a007388 */ /* 0x0001e80000000a00 */
[----:B------:R0:W-:Y:S04]  /*3890*/  STS.64 [R26+0x2030], R16 ;  /* 0x002030101a007388 */ /* 0x0001e80000000a00 */
[----:B------:R0:W-:Y:S02]  /*38a0*/  STS.64 [R26+0x2038], R18 ;  /* 0x002038121a007388 */ /* 0x0001e40000000a00 */
.L_x_77:
[----:B------:R-:W-:Y:S05]  /*38b0*/  BRA.U !UP1, `(.L_x_74) ;  /* 0x00000001096c7547 */ /* 0x000fea000b800000 */
[----:B------:R-:W-:Y:S02]  /*38c0*/  UISETP.GE.U32.AND UP0, UPT, UR10, 0x4, UPT ;  /* 0x000000040a00788c */ /* 0x000fe4000bf06070 */
[----:B------:R-:W-:-:S04]  /*38d0*/  ULOP3.LUT UR11, UR6, 0x3, URZ, 0xc0, !UPT ;  /* 0x00000003060b7892 */ /* 0x000fc8000f8ec0ff */
[----:B------:R-:W-:-:S03]  /*38e0*/  UISETP.NE.AND UP1, UPT, UR11, URZ, UPT ;  /* 0x000000ff0b00728c */ /* 0x000fc6000bf25270 */
[----:B------:R-:W-:Y:S08]  /*38f0*/  BRA.U !UP0, `(.L_x_78) ;  /* 0x0000000108307547 */ /* 0x000ff0000b800000 */
[----:B------:R-:W-:-:S09]  /*3900*/  ULEA UR5, UR4, UR14, 0x3 ;  /* 0x0000000e04057291 */ /* 0x000fd2000f8e18ff */
[----:B0-----:R-:W4:Y:S04]  /*3910*/  LDL.64 R10, [UR5] ;  /* 0x00000005ff0a7983 */ /* 0x001f280008100a00 */
[----:B------:R-:W5:Y:S04]  /*3920*/  LDL.64 R8, [UR5+0x8] ;  /* 0x00000805ff087983 */ /* 0x000f680008100a00 */
[----:B-12---:R-:W2:Y:S04]  /*3930*/  LDL.64 R6, [UR5+0x10] ;  /* 0x00001005ff067983 */ /* 0x006ea80008100a00 */
[----:B------:R-:W3:Y:S01]  /*3940*/  LDL.64 R4, [UR5+0x18] ;  /* 0x00001805ff047983 */ /* 0x000ee20008100a00 */
[----:B------:R-:W-:Y:S01]  /*3950*/  VIADD R12, R3, UR4 ;  /* 0x00000004030c7c36 */ /* 0x000fe20008000000 */
[----:B------:R-:W-:-:S04]  /*3960*/  UIADD3 UR4, UPT, UPT, UR4, 0x4, URZ ;  /* 0x0000000404047890 */ /* 0x000fc8000fffe0ff */
[----:B------:R-:W-:-:S05]  /*3970*/  LEA R12, R12, UR7, 0x3 ;  /* 0x000000070c0c7c11 */ /* 0x000fca000f8e18ff */
[----:B----4-:R4:W-:Y:S04]  /*3980*/  STS.64 [R12+0x2000], R10 ;  /* 0x0020000a0c007388 */ /* 0x0109e80000000a00 */
[----:B-----5:R4:W-:Y:S04]  /*3990*/  STS.64 [R12+0x2008], R8 ;  /* 0x002008080c007388 */ /* 0x0209e80000000a00 */
[----:B--2---:R4:W-:Y:S04]  /*39a0*/  STS.64 [R12+0x2010], R6 ;  /* 0x002010060c007388 */ /* 0x0049e80000000a00 */
[----:B---3--:R4:W-:Y:S02]  /*39b0*/  STS.64 [R12+0x2018], R4 ;  /* 0x002018040c007388 */ /* 0x0089e40000000a00 */
.L_x_78:
[----:B------:R-:W-:Y:S05]  /*39c0*/  BRA.U !UP1, `(.L_x_74) ;  /* 0x0000000109287547 */ /* 0x000fea000b800000 */
[----:B------:R-:W-:-:S05]  /*39d0*/  UMOV UR5, URZ ;  /* 0x000000ff00057c82 */ /* 0x000fca0008000000 */
.L_x_79:
[----:B------:R-:W-:-:S09]  /*39e0*/  ULEA UR10, UR4, UR14, 0x3 ;  /* 0x0000000e040a7291 */ /* 0x000fd2000f8e18ff */
[----:B012-4-:R-:W2:Y:S01]  /*39f0*/  LDL.64 R6, [UR10] ;  /* 0x0000000aff067983 */ /* 0x017ea20008100a00 */
[----:B------:R-:W-:Y:S01]  /*3a00*/  VIADD R4, R3, UR4 ;  /* 0x0000000403047c36 */ /* 0x000fe20008000000 */
[----:B------:R-:W-:Y:S02]  /*3a10*/  UIADD3 UR5, UPT, UPT, UR5, 0x1, URZ ;  /* 0x0000000105057890 */ /* 0x000fe4000fffe0ff */
[----:B------:R-:W-:Y:S02]  /*3a20*/  UIADD3 UR4, UPT, UPT, UR4, 0x1, URZ ;  /* 0x0000000104047890 */ /* 0x000fe4000fffe0ff */
[----:B------:R-:W-:Y:S01]  /*3a30*/  LEA R4, R4, UR7, 0x3 ;  /* 0x0000000704047c11 */ /* 0x000fe2000f8e18ff */
[----:B------:R-:W-:-:S04]  /*3a40*/  UISETP.NE.AND UP0, UPT, UR5, UR11, UPT ;  /* 0x0000000b0500728c */ /* 0x000fc8000bf05270 */
[----:B--2---:R0:W-:Y:S05]  /*3a50*/  STS.64 [R4+0x2000], R6 ;  /* 0x0020000604007388 */ /* 0x0041ea0000000a00 */
[----:B------:R-:W-:Y:S05]  /*3a60*/  BRA.U UP0, `(.L_x_79) ;  /* 0xfffffffd00dc7547 */ /* 0x000fea000b83ffff */
.L_x_74:
[----:B------:R-:W-:Y:S01]  /*3a70*/  ISETP.NE.AND P0, PT, R20, RZ, PT ;  /* 0x000000ff1400720c */ /* 0x000fe20003f05270 */
[----:B------:R-:W-:Y:S01]  /*3a80*/  NOP ;  /* 0x0000000000007918 */ /* 0x000fe20000000000 */
[----:B------:R-:W-:Y:S11]  /*3a90*/  BSSY.RECONVERGENT B1, `(.L_x_80) ;  /* 0x00000a5000017945 */ /* 0x000ff60003800200 */
[----:B------:R-:W-:Y:S05]  /*3aa0*/  @P0 BRA `(.L_x_81) ;  /* 0x00000008008c0947 */ /* 0x000fea0003800000 */
[----:B------:R-:W5:Y:S01]  /*3ab0*/  LDS R3, [R23] ;  /* 0x0000000017037984 */ /* 0x000f620000000800 */
[----:B------:R-:W-:Y:S01]  /*3ac0*/  BSSY.RECONVERGENT B0, `(.L_x_82) ;  /* 0x000004c000007945 */ /* 0x000fe20003800200 */
[----:B-----5:R-:W-:-:S13]  /*3ad0*/  ISETP.GE.AND P1, PT, R3, R24, PT ;  /* 0x000000180300720c */ /* 0x020fda0003f26270 */
[----:B------:R-:W-:Y:S05]  /*3ae0*/  @P1 BRA `(.L_x_83) ;  /* 0x0000000400241947 */ /* 0x000fea0003800000 */
[----:B012-4-:R-:W-:Y:S01]  /*3af0*/  IMAD.IADD R4, R3, 0x1, -R24 ;  /* 0x0000000103047824 */ /* 0x017fe200078e0a18 */
[----:B------:R-:W-:Y:S01]  /*3b00*/  BSSY.RECONVERGENT B2, `(.L_x_84) ;  /* 0x000001b000027945 */ /* 0x000fe20003800200 */
[----:B------:R-:W-:-:S03]  /*3b10*/  IMAD.IADD R8, R24, 0x1, -R3 ;  /* 0x0000000118087824 */ /* 0x000fc600078e0a03 */
[----:B------:R-:W-:Y:S02]  /*3b20*/  ISETP.GT.U32.AND P1, PT, R4, -0x8, PT ;  /* 0xfffffff80400780c */ /* 0x000fe40003f24070 */
[----:B------:R-:W-:-:S04]  /*3b30*/  LOP3.LUT R11, R8, 0x7, RZ, 0xc0, !PT ;  /* 0x00000007080b7812 */ /* 0x000fc800078ec0ff */
[----:B------:R-:W-:-:S07]  /*3b40*/  ISETP.NE.AND P2, PT, R11, RZ, PT ;  /* 0x000000ff0b00720c */ /* 0x000fce0003f45270 */
[----:B------:R-:W-:Y:S06]  /*3b50*/  @P1 BRA `(.L_x_85) ;  /* 0x0000000000541947 */ /* 0x000fec0003800000 */
[----:B------:R-:W0:Y:S01]  /*3b60*/  S2R R5, SR_CgaCtaId ;  /* 0x0000000000057919 */ /* 0x000e220000008800 */
[----:B------:R-:W-:Y:S01]  /*3b70*/  MOV R4, 0x400 ;  /* 0x0000040000047802 */ /* 0x000fe20000000f00 */
[----:B------:R-:W-:Y:S01]  /*3b80*/  IMAD.MOV.U32 R6, RZ, RZ, RZ ;  /* 0x000000ffff067224 */ /* 0x000fe200078e00ff */
[----:B------:R-:W-:Y:S02]  /*3b90*/  LOP3.LUT R9, R8, 0xfffffff8, RZ, 0xc0, !PT ;  /* 0xfffffff808097812 */ /* 0x000fe400078ec0ff */
[----:B0-----:R-:W-:Y:S01]  /*3ba0*/  LEA R10, R5, R4, 0x18 ;  /* 0x00000004050a7211 */ /* 0x001fe200078ec0ff */
[----:B------:R-:W-:Y:S02]  /*3bb0*/  IMAD.MOV.U32 R4, RZ, RZ, -0x1 ;  /* 0xffffffffff047424 */ /* 0x000fe400078e00ff */
[----:B------:R-:W-:-:S07]  /*3bc0*/  IMAD.MOV.U32 R5, RZ, RZ, 0x7f7fffff ;  /* 0x7f7fffffff057424 */ /* 0x000fce00078e00ff */
.L_x_86:
        /* <DEDUP_REMOVED lines=14> */
.L_x_85:
[----:B------:R-:W-:Y:S05]  /*3cb0*/  BSYNC.RECONVERGENT B2 ;  /* 0x0000000000027941 */ /* 0x000fea0003800200 */
.L_x_84:
[----:B------:R-:W-:Y:S05]  /*3cc0*/  @!P2 BRA `(.L_x_83) ;  /* 0x0000000000aca947 */ /* 0x000fea0003800000 */
[----:B------:R-:W-:Y:S01]  /*3cd0*/  ISETP.GE.U32.AND P1, PT, R11, 0x4, PT ;  /* 0x000000040b00780c */ /* 0x000fe20003f26070 */
[----:B------:R-:W-:Y:S01]  /*3ce0*/  BSSY.RECONVERGENT B2, `(.L_x_87) ;  /* 0x0000010000027945 */ /* 0x000fe20003800200 */
[----:B------:R-:W-:-:S04]  /*3cf0*/  LOP3.LUT R9, R8, 0x3, RZ, 0xc0, !PT ;  /* 0x0000000308097812 */ /* 0x000fc800078ec0ff */
[----:B------:R-:W-:-:S07]  /*3d00*/  ISETP.NE.AND P2, PT, R9, RZ, PT ;  /* 0x000000ff0900720c */ /* 0x000fce0003f45270 */
[----:B------:R-:W-:Y:S06]  /*3d10*/  @!P1 BRA `(.L_x_88) ;  /* 0x0000000000309947 */ /* 0x000fec0003800000 */
[----:B------:R-:W1:Y:S01]  /*3d20*/  S2UR UR5, SR_CgaCtaId ;  /* 0x00000000000579c3 */ /* 0x000e620000008800 */
[----:B------:R-:W-:Y:S01]  /*3d30*/  UMOV UR4, 0x400 ;  /* 0x0000040000047882 */ /* 0x000fe20000000000 */
[----:B0-----:R-:W-:Y:S02]  /*3d40*/  IMAD.IADD R4, R0, 0x1, R3 ;  /* 0x0000000100047824 */ /* 0x001fe400078e0203 */
[----:B------:R-:W-:Y:S02]  /*3d50*/  IMAD.MOV.U32 R6, RZ, RZ, -0x1 ;  /* 0xffffffffff067424 */ /* 0x000fe400078e00ff */
[----:B------:R-:W-:Y:S02]  /*3d60*/  IMAD.MOV.U32 R7, RZ, RZ, 0x7f7fffff ;  /* 0x7f7fffffff077424 */ /* 0x000fe400078e00ff */
[----:B------:R-:W-:Y:S01]  /*3d70*/  VIADD R3, R3, 0x4 ;  /* 0x0000000403037836 */ /* 0x000fe20000000000 */
[----:B-1----:R-:W-:-:S06]  /*3d80*/  ULEA UR4, UR5, UR4, 0x18 ;  /* 0x0000000405047291 */ /* 0x002fcc000f8ec0ff */
[----:B------:R-:W-:-:S05]  /*3d90*/  LEA R4, R4, UR4, 0x3 ;  /* 0x0000000404047c11 */ /* 0x000fca000f8e18ff */
[----:B------:R1:W-:Y:S04]  /*3da0*/  STS.64 [R4+0x2000], R6 ;  /* 0x0020000604007388 */ /* 0x0003e80000000a00 */
[----:B------:R1:W-:Y:S04]  /*3db0*/  STS.64 [R4+0x2008], R6 ;  /* 0x0020080604007388 */ /* 0x0003e80000000a00 */
[----:B------:R1:W-:Y:S04]  /*3dc0*/  STS.64 [R4+0x2010], R6 ;  /* 0x0020100604007388 */ /* 0x0003e80000000a00 */
[----:B------:R1:W-:Y:S02]  /*3dd0*/  STS.64 [R4+0x2018], R6 ;  /* 0x0020180604007388 */ /* 0x0003e40000000a00 */
.L_x_88:
[----:B------:R-:W-:Y:S05]  /*3de0*/  BSYNC.RECONVERGENT B2 ;  /* 0x0000000000027941 */ /* 0x000fea0003800200 */
.L_x_87:
[----:B------:R-:W-:Y:S05]  /*3df0*/  @!P2 BRA `(.L_x_83) ;  /* 0x000000000060a947 */ /* 0x000fea0003800000 */
[----:B01----:R-:W-:Y:S01]  /*3e00*/  LOP3.LUT R4, R8, 0x1, RZ, 0xc0, !PT ;  /* 0x0000000108047812 */ /* 0x003fe200078ec0ff */
[----:B------:R-:W-:Y:S01]  /*3e10*/  BSSY.RECONVERGENT B2, `(.L_x_89) ;  /* 0x0000011000027945 */ /* 0x000fe20003800200 */
[----:B------:R-:W-:Y:S02]  /*3e20*/  ISETP.NE.AND P1, PT, R9, 0x1, PT ;  /* 0x000000010900780c */ /* 0x000fe40003f25270 */
[----:B------:R-:W-:-:S13]  /*3e30*/  ISETP.NE.U32.AND P2, PT, R4, 0x1, PT ;  /* 0x000000010400780c */ /* 0x000fda0003f45070 */
[----:B------:R-:W0:Y:S01]  /*3e40*/  @!P2 S2R R5, SR_CgaCtaId ;  /* 0x000000000005a919 */ /* 0x000e220000008800 */
[----:B------:R-:W-:-:S04]  /*3e50*/  @!P2 MOV R4, 0x400 ;  /* 0x000004000004a802 */ /* 0x000fc80000000f00 */
[----:B0-----:R-:W-:Y:S01]  /*3e60*/  @!P2 LEA R8, R5, R4, 0x18 ;  /* 0x000000040508a211 */ /* 0x001fe200078ec0ff */
[----:B------:R-:W-:Y:S06]  /*3e70*/  @!P1 BRA `(.L_x_90) ;  /* 0x0000000000289947 */ /* 0x000fec0003800000 */
[----:B------:R-:W0:Y:S01]  /*3e80*/  S2UR UR5, SR_CgaCtaId ;  /* 0x00000000000579c3 */ /* 0x000e220000008800 */
[----:B------:R-:W-:Y:S01]  /*3e90*/  UMOV UR4, 0x400 ;  /* 0x0000040000047882 */ /* 0x000fe20000000000 */
[----:B------:R-:W-:Y:S01]  /*3ea0*/  IMAD.IADD R4, R0, 0x1, R3 ;  /* 0x0000000100047824 */ /* 0x000fe200078e0203 */
[----:B------:R-:W-:Y:S01]  /*3eb0*/  IADD3 R3, PT, PT, R3, 0x2, RZ ;  /* 0x0000000203037810 */ /* 0x000fe20007ffe0ff */
[----:B------:R-:W-:Y:S02]  /*3ec0*/  IMAD.MOV.U32 R6, RZ, RZ, -0x1 ;  /* 0xffffffffff067424 */ /* 0x000fe400078e00ff */
[----:B------:R-:W-:Y:S01]  /*3ed0*/  IMAD.MOV.U32 R7, RZ, RZ, 0x7f7fffff ;  /* 0x7f7fffffff077424 */ /* 0x000fe200078e00ff */
[----:B0-----:R-:W-:-:S06]  /*3ee0*/  ULEA UR4, UR5, UR4, 0x18 ;  /* 0x0000000405047291 */ /* 0x001fcc000f8ec0ff */
[----:B------:R-:W-:-:S05]  /*3ef0*/  LEA R4, R4, UR4, 0x3 ;  /* 0x0000000404047c11 */ /* 0x000fca000f8e18ff */
[----:B------:R0:W-:Y:S04]  /*3f00*/  STS.64 [R4+0x2000], R6 ;  /* 0x0020000604007388 */ /* 0x0001e80000000a00 */
[----:B------:R0:W-:Y:S02]  /*3f10*/  STS.64 [R4+0x2008], R6 ;  /* 0x0020080604007388 */ /* 0x0001e40000000a00 */
.L_x_90:
[----:B------:R-:W-:Y:S05]  /*3f20*/  BSYNC.RECONVERGENT B2 ;  /* 0x0000000000027941 */ /* 0x000fea0003800200 */
.L_x_89:
[----:B------:R-:W-:Y:S02]  /*3f30*/  @!P2 IMAD.IADD R3, R0, 0x1, R3 ;  /* 0x000000010003a824 */ /* 0x000fe400078e0203 */
[----:B0-----:R-:W-:Y:S02]  /*3f40*/  @!P2 IMAD.MOV.U32 R4, RZ, RZ, -0x1 ;  /* 0xffffffffff04a424 */ /* 0x001fe400078e00ff */
[----:B------:R-:W-:Y:S02]  /*3f50*/  @!P2 IMAD.MOV.U32 R5, RZ, RZ, 0x7f7fffff ;  /* 0x7f7fffffff05a424 */ /* 0x000fe400078e00ff */
[----:B------:R-:W-:-:S05]  /*3f60*/  @!P2 IMAD R3, R3, 0x8, R8 ;  /* 0x000000080303a824 */ /* 0x000fca00078e0208 */
[----:B------:R0:W-:Y:S02]  /*3f70*/  @!P2 STS.64 [R3+0x2000], R4 ;  /* 0x002000040300a388 */ /* 0x0001e40000000a00 */
.L_x_83:
[----:B------:R-:W-:Y:S05]  /*3f80*/  BSYNC.RECONVERGENT B0 ;  /* 0x0000000000007941 */ /* 0x000fea0003800200 */
.L_x_82:
[----:B------:R-:W-:-:S13]  /*3f90*/  ISETP.GE.AND P1, PT, R24, 0x1, PT ;  /* 0x000000011800780c */ /* 0x000fda0003f26270 */
[----:B------:R-:W-:Y:S05]  /*3fa0*/  @!P1 BRA `(.L_x_81) ;  /* 0x00000004004c9947 */ /* 0x000fea0003800000 */
[C---:B0-----:R-:W-:Y:S01]  /*3fb0*/  VIADD R3, R24.reuse, 0xffffffff ;  /* 0xffffffff18037836 */ /* 0x041fe20000000000 */
[----:B------:R-:W-:Y:S01]  /*3fc0*/  LOP3.LUT R18, R24, 0x7, RZ, 0xc0, !PT ;  /* 0x0000000718127812 */ /* 0x000fe200078ec0ff */
[----:B------:R-:W-:-:S03]  /*3fd0*/  IMAD.IADD R25, R25, 0x1, R24 ;  /* 0x0000000119197824 */ /* 0x000fc600078e0218 */
[----:B------:R-:W-:Y:S01]  /*3fe0*/  ISETP.GE.U32.AND P1, PT, R3, 0x7, PT ;  /* 0x000000070300780c */ /* 0x000fe20003f26070 */
[----:B------:R-:W-:Y:S01]  /*3ff0*/  IMAD.MOV.U32 R3, RZ, RZ, RZ ;  /* 0x000000ffff037224 */ /* 0x000fe200078e00ff */
[----:B------:R-:W-:-:S11]  /*4000*/  ISETP.NE.AND P2, PT, R18, RZ, PT ;  /* 0x000000ff1200720c */ /* 0x000fd60003f45270 */
[----:B------:R-:W-:Y:S05]  /*4010*/  @!P1 BRA `(.L_x_91) ;  /* 0x0000000000709947 */ /* 0x000fea0003800000 */
[----:B------:R-:W0:Y:S01]  /*4020*/  S2UR UR5, SR_CgaCtaId ;  /* 0x00000000000579c3 */ /* 0x000e220000008800 */
[----:B------:R-:W-:Y:S01]  /*4030*/  UMOV UR4, 0x400 ;  /* 0x0000040000047882 */ /* 0x000fe20000000000 */
[----:B------:R-:W-:Y:S01]  /*4040*/  LOP3.LUT R3, R24, 0x7ffffff8, RZ, 0xc0, !PT ;  /* 0x7ffffff818037812 */ /* 0x000fe200078ec0ff */
[----:B0-----:R-:W-:-:S03]  /*4050*/  ULEA UR5, UR5, UR4, 0x18 ;  /* 0x0000000405057291 */ /* 0x001fc6000f8ec0ff */
[----:B------:R-:W-:-:S09]  /*4060*/  UMOV UR4, URZ ;  /* 0x000000ff00047c82 */ /* 0x000fd20008000000 */
.L_x_92:
[----:B012-4-:R-:W-:-:S05]  /*4070*/  VIADD R4, R0, UR4 ;  /* 0x0000000400047c36 */ /* 0x017fca0008000000 */
[----:B------:R-:W-:Y:S01]  /*4080*/  LEA R5, R4, UR5, 0x3 ;  /* 0x0000000504057c11 */ /* 0x000fe2000f8e18ff */
[----:B------:R-:W-:Y:S01]  /*4090*/  VIADD R4, R25, UR4 ;  /* 0x0000000419047c36 */ /* 0x000fe20008000000 */
[----:B------:R-:W-:-:S03]  /*40a0*/  UIADD3 UR4, UPT, UPT, UR4, 0x8, URZ ;  /* 0x0000000804047890 */ /* 0x000fc6000fffe0ff */
[----:B------:R-:W0:Y:S01]  /*40b0*/  LDS.64 R6, [R5+0x2000] ;  /* 0x0020000005067984 */ /* 0x000e220000000a00 */
[----:B------:R-:W-:Y:S02]  /*40c0*/  LEA R4, R4, UR7, 0x3 ;  /* 0x0000000704047c11 */ /* 0x000fe4000f8e18ff */
        /* <DEDUP_REMOVED lines=17> */
.L_x_91:
[----:B------:R-:W-:Y:S05]  /*41e0*/  @!P2 BRA `(.L_x_81) ;  /* 0x0000000000bca947 */ /* 0x000fea0003800000 */
[----:B------:R-:W-:Y:S02]  /*41f0*/  ISETP.GE.U32.AND P1, PT, R18, 0x4, PT ;  /* 0x000000041200780c */ /* 0x000fe40003f26070 */
[----:B------:R-:W-:-:S04]  /*4200*/  LOP3.LUT R14, R24, 0x3, RZ, 0xc0, !PT ;  /* 0x00000003180e7812 */ /* 0x000fc800078ec0ff */
[----:B------:R-:W-:-:S07]  /*4210*/  ISETP.NE.AND P2, PT, R14, RZ, PT ;  /* 0x000000ff0e00720c */ /* 0x000fce0003f45270 */
[----:B------:R-:W-:Y:S06]  /*4220*/  @!P1 BRA `(.L_x_93) ;  /* 0x0000000000409947 */ /* 0x000fec0003800000 */
[----:B------:R-:W5:Y:S01]  /*4230*/  S2UR UR5, SR_CgaCtaId ;  /* 0x00000000000579c3 */ /* 0x000f620000008800 */
[----:B------:R-:W-:Y:S01]  /*4240*/  UMOV UR4, 0x400 ;  /* 0x0000040000047882 */ /* 0x000fe20000000000 */
[----:B012-4-:R-:W-:Y:S01]  /*4250*/  IADD3 R4, PT, PT, R0, R3, RZ ;  /* 0x0000000300047210 */ /* 0x017fe20007ffe0ff */
[----:B-----5:R-:W-:-:S06]  /*4260*/  ULEA UR4, UR5, UR4, 0x18 ;  /* 0x0000000405047291 */ /* 0x020fcc000f8ec0ff */
[----:B------:R-:W-:Y:S01]  /*4270*/  LEA R5, R4, UR4, 0x3 ;  /* 0x0000000404057c11 */ /* 0x000fe2000f8e18ff */
[----:B------:R-:W-:Y:S02]  /*4280*/  IMAD.IADD R4, R25, 0x1, R3 ;  /* 0x0000000119047824 */ /* 0x000fe400078e0203 */
[----:B------:R-:W-:Y:S02]  /*4290*/  VIADD R3, R3, 0x4 ;  /* 0x0000000403037836 */ /* 0x000fe40000000000 */
[----:B------:R-:W0:Y:S01]  /*42a0*/  LDS.64 R6, [R5+0x2000] ;  /* 0x0020000005067984 */ /* 0x000e220000000a00 */
[----:B------:R-:W-:-:S05]  /*42b0*/  LEA R4, R4, UR7, 0x3 ;  /* 0x0000000704047c11 */ /* 0x000fca000f8e18ff */
[----:B0-----:R-:W-:Y:S04]  /*42c0*/  STS.64 [R4+0x2000], R6 ;  /* 0x0020000604007388 */ /* 0x001fe80000000a00 */
[----:B------:R-:W0:Y:S04]  /*42d0*/  LDS.64 R8, [R5+0x2008] ;  /* 0x0020080005087984 */ /* 0x000e280000000a00 */
[----:B0-----:R-:W-:Y:S04]  /*42e0*/  STS.64 [R4+0x2008], R8 ;  /* 0x0020080804007388 */ /* 0x001fe80000000a00 */
[----:B------:R-:W0:Y:S04]  /*42f0*/  LDS.64 R10, [R5+0x2010] ;  /* 0x00201000050a7984 */ /* 0x000e280000000a00 */
[----:B0-----:R-:W-:Y:S04]  /*4300*/  STS.64 [R4+0x2010], R10 ;  /* 0x0020100a04007388 */ /* 0x001fe80000000a00 */
[----:B------:R-:W0:Y:S04]  /*4310*/  LDS.64 R12, [R5+0x2018] ;  /* 0x00201800050c7984 */ /* 0x000e280000000a00 */
[----:B0-----:R0:W-:Y:S02]  /*4320*/  STS.64 [R4+0x2018], R12 ;  /* 0x0020180c04007388 */ /* 0x0011e40000000a00 */
.L_x_93:
[----:B------:R-:W-:Y:S05]  /*4330*/  @!P2 BRA `(.L_x_81) ;  /* 0x000000000068a947 */ /* 0x000fea0003800000 */
[----:B------:R-:W-:Y:S02]  /*4340*/  ISETP.NE.AND P2, PT, R14, 0x1, PT ;  /* 0x000000010e00780c */ /* 0x000fe40003f45270 */
[----:B012-4-:R-:W-:-:S04]  /*4350*/  LOP3.LUT R4, R24, 0x1, RZ, 0xc0, !PT ;  /* 0x0000000118047812 */ /* 0x017fc800078ec0ff */
[----:B------:R-:W-:-:S07]  /*4360*/  ISETP.NE.U32.AND P1, PT, R4, 0x1, PT ;  /* 0x000000010400780c */ /* 0x000fce0003f25070 */
[----:B------:R-:W-:Y:S06]  /*4370*/  @!P2 BRA `(.L_x_94) ;  /* 0x000000000030a947 */ /* 0x000fec0003800000 */
[----:B------:R-:W0:Y:S01]  /*4380*/  S2UR UR5, SR_CgaCtaId ;  /* 0x00000000000579c3 */ /* 0x000e220000008800 */
[----:B------:R-:W-:Y:S01]  /*4390*/  UMOV UR4, 0x400 ;  /* 0x0000040000047882 */ /* 0x000fe20000000000 */
[--C-:B------:R-:W-:Y:S02]  /*43a0*/  IMAD.IADD R4, R0, 0x1, R3.reuse ;  /* 0x0000000100047824 */ /* 0x100fe400078e0203 */
[----:B------:R-:W-:Y:S02]  /*43b0*/  IMAD.IADD R6, R25, 0x1, R3 ;  /* 0x0000000119067824 */ /* 0x000fe400078e0203 */
[----:B------:R-:W-:-:S03]  /*43c0*/  VIADD R3, R3, 0x2 ;  /* 0x0000000203037836 */ /* 0x000fc60000000000 */
[----:B------:R-:W-:Y:S01]  /*43d0*/  LEA R8, R6, UR7, 0x3 ;  /* 0x0000000706087c11 */ /* 0x000fe2000f8e18ff */
[----:B0-----:R-:W-:-:S06]  /*43e0*/  ULEA UR4, UR5, UR4, 0x18 ;  /* 0x0000000405047291 */ /* 0x001fcc000f8ec0ff */
[----:B------:R-:W-:-:S05]  /*43f0*/  LEA R9, R4, UR4, 0x3 ;  /* 0x0000000404097c11 */ /* 0x000fca000f8e18ff */
[----:B------:R-:W0:Y:S04]  /*4400*/  LDS.64 R4, [R9+0x2000] ;  /* 0x0020000009047984 */ /* 0x000e280000000a00 */
[----:B0-----:R-:W-:Y:S04]  /*4410*/  STS.64 [R8+0x2000], R4 ;  /* 0x0020000408007388 */ /* 0x001fe80000000a00 */
[----:B------:R-:W0:Y:S04]  /*4420*/  LDS.64 R6, [R9+0x2008] ;  /* 0x0020080009067984 */ /* 0x000e280000000a00 */
[----:B0-----:R0:W-:Y:S02]  /*4430*/  STS.64 [R8+0x2008], R6 ;  /* 0x0020080608007388 */ /* 0x0011e40000000a00 */
.L_x_94:
[----:B------:R-:W-:Y:S05]  /*4440*/  @P1 BRA `(.L_x_81) ;  /* 0x0000000000241947 */ /* 0x000fea0003800000 */
[----:B------:R-:W1:Y:S01]  /*4450*/  S2UR UR5, SR_CgaCtaId ;  /* 0x00000000000579c3 */ /* 0x000e620000008800 */
[----:B------:R-:W-:Y:S01]  /*4460*/  UMOV UR4, 0x400 ;  /* 0x0000040000047882 */ /* 0x000fe20000000000 */
[--C-:B------:R-:W-:Y:S02]  /*4470*/  IMAD.IADD R4, R0, 0x1, R3.reuse ;  /* 0x0000000100047824 */ /* 0x100fe400078e0203 */
[----:B------:R-:W-:-:S05]  /*4480*/  IMAD.IADD R3, R25, 0x1, R3 ;  /* 0x0000000119037824 */ /* 0x000fca00078e0203 */
[----:B------:R-:W-:Y:S01]  /*4490*/  LEA R3, R3, UR7, 0x3 ;  /* 0x0000000703037c11 */ /* 0x000fe2000f8e18ff */
[----:B-1----:R-:W-:-:S06]  /*44a0*/  ULEA UR4, UR5, UR4, 0x18 ;  /* 0x0000000405047291 */ /* 0x002fcc000f8ec0ff */
[----:B------:R-:W-:-:S06]  /*44b0*/  LEA R4, R4, UR4, 0x3 ;  /* 0x0000000404047c11 */ /* 0x000fcc000f8e18ff */
[----:B------:R-:W1:Y:S04]  /*44c0*/  LDS.64 R4, [R4+0x2000] ;  /* 0x0020000004047984 */ /* 0x000e680000000a00 */
[----:B-1----:R1:W-:Y:S02]  /*44d0*/  STS.64 [R3+0x2000], R4 ;  /* 0x0020000403007388 */ /* 0x0023e40000000a00 */
.L_x_81:
[----:B------:R-:W-:Y:S05]  /*44e0*/  BSYNC.RECONVERGENT B1 ;  /* 0x0000000000017941 */ /* 0x000fea0003800200 */
.L_x_80:
[----:B------:R-:W-:Y:S01]  /*44f0*/  NOP ;  /* 0x0000000000007918 */ /* 0x000fe20000000000 */
[----:B------:R-:W-:Y:S04]  /*4500*/  BSSY.RECONVERGENT B0, `(.L_x_95) ;  /* 0x00000b0000007945 */ /* 0x000fe80003800200 */
[----:B------:R-:W-:Y:S05]  /*4510*/  @P0 BRA `(.L_x_96) ;  /* 0x0000000800b80947 */ /* 0x000fea0003800000 */
[----:B------:R-:W-:Y:S01]  /*4520*/  ISETP.GE.AND P0, PT, R24, 0x1, PT ;  /* 0x000000011800780c */ /* 0x000fe20003f06270 */
[----:B------:R-:W-:-:S06]  /*4530*/  USHF.R.U32.HI UR4, URZ, 0x5, UR9 ;  /* 0x00000005ff047899 */ /* 0x000fcc0008011609 */
[----:B01----:R-:W-:-:S04]  /*4540*/  IMAD.U32 R3, RZ, RZ, UR4 ;  /* 0x00000004ff037e24 */ /* 0x003fc8000f8e00ff */
[----:B------:R-:W-:Y:S02]  /*4550*/  IMAD.SHL.U32 R3, R3, 0x8, RZ ;  /* 0x0000000803037824 */ /* 0x000fe400078e00ff */
[----:B------:R-:W-:Y:S05]  /*4560*/  @!P0 BRA `(.L_x_97) ;  /* 0x0000000000cc8947 */ /* 0x000fea0003800000 */
[----:B------:R-:W0:Y:S01]  /*4570*/  S2UR UR5, SR_CgaCtaId ;  /* 0x00000000000579c3 */ /* 0x000e220000008800 */
[----:B------:R-:W-:Y:S01]  /*4580*/  UMOV UR4, 0x400 ;  /* 0x0000040000047882 */ /* 0x000fe20000000000 */
[----:B--2-4-:R-:W-:Y:S01]  /*4590*/  LEA R5, R2, R3, 0x4 ;  /* 0x0000000302057211 */ /* 0x014fe200078e20ff */
[----:B------:R-:W-:Y:S01]  /*45a0*/  BSSY.RECONVERGENT B1, `(.L_x_97) ;  /* 0x000002f000017945 */ /* 0x000fe20003800200 */
[----:B------:R-:W-:Y:S01]  /*45b0*/  IMAD.MOV.U32 R12, RZ, RZ, RZ ;  /* 0x000000ffff0c7224 */ /* 0x000fe200078e00ff */
[----:B0-----:R-:W-:Y:S02]  /*45c0*/  ULEA UR4, UR5, UR4, 0x18 ;  /* 0x0000000405047291 */ /* 0x001fe4000f8ec0ff */
[----:B------:R-:W-:-:S04]  /*45d0*/  UIADD3 UR5, UPT, UPT, UR8, -0x1, URZ ;  /* 0xffffffff08057890 */ /* 0x000fc8000fffe0ff */
[----:B------:R-:W-:Y:S02]  /*45e0*/  IMAD R5, R5, R24, UR4 ;  /* 0x0000000405057e24 */ /* 0x000fe4000f8e0218 */
[----:B------:R-:W-:Y:S02]  /*45f0*/  IMAD.U32 R7, RZ, RZ, UR5 ;  /* 0x00000005ff077e24 */ /* 0x000fe4000f8e00ff */
[----:B------:R-:W-:-:S07]  /*4600*/  VIADD R6, R5, 0x2000 ;  /* 0x0000200005067836 */ /* 0x000fce0000000000 */
.L_x_101:
[C---:B------:R-:W-:Y:S01]  /*4610*/  IMAD.IADD R4, R7.reuse, 0x1, -R12 ;  /* 0x0000000107047824 */ /* 0x040fe200078e0a0c */
[----:B------:R-:W-:Y:S01]  /*4620*/  BSSY.RECONVERGENT B2, `(.L_x_98) ;  /* 0x0000017000027945 */ /* 0x000fe20003800200 */
[----:B------:R-:W-:Y:S02]  /*4630*/  IMAD R13, R7, 0x8, R22 ;  /* 0x00000008070d7824 */ /* 0x000fe400078e0216 */
[----:B------:R-:W-:Y:S01]  /*4640*/  IMAD R14, R12, 0x8, R6 ;  /* 0x000000080c0e7824 */ /* 0x000fe200078e0206 */
[----:B------:R-:W-:Y:S01]  /*4650*/  LEA.HI R5, R4, R4, RZ, 0x1 ;  /* 0x0000000404057211 */ /* 0x000fe200078f08ff */
[--C-:B------:R-:W-:Y:S01]  /*4660*/  IMAD.MOV.U32 R16, RZ, RZ, R12.reuse ;  /* 0x000000ffff107224 */ /* 0x100fe200078e000c */
[----:B------:R-:W0:Y:S01]  /*4670*/  LDS.64 R10, [R13] ;  /* 0x000000000d0a7984 */ /* 0x000e220000000a00 */
[----:B------:R-:W-:Y:S01]  /*4680*/  IMAD.MOV.U32 R15, RZ, RZ, R12 ;  /* 0x000000ffff0f7224 */ /* 0x000fe200078e000c */
[----:B------:R-:W-:-:S05]  /*4690*/  LEA.HI R5, R5, R12, RZ, 0x1f ;  /* 0x0000000c05057211 */ /* 0x000fca00078ff8ff */
[----:B------:R-:W-:-:S05]  /*46a0*/  IMAD R8, R5, 0x8, R22 ;  /* 0x0000000805087824 */ /* 0x000fca00078e0216 */
[----:B------:R-:W1:Y:S04]  /*46b0*/  LDS.64 R4, [R8] ;  /* 0x0000000008047984 */ /* 0x000e680000000a00 */
[----:B0-----:R0:W-:Y:S04]  /*46c0*/  STS.64 [R8], R10 ;  /* 0x0000000a08007388 */ /* 0x0011e80000000a00 */
[----:B-1----:R0:W-:Y:S02]  /*46d0*/  STS.64 [R13], R4 ;  /* 0x000000040d007388 */ /* 0x0021e40000000a00 */
.L_x_99:
[----:B01----:R-:W0:Y:S01]  /*46e0*/  LDS.64 R8, [R14] ;  /* 0x000000000e087984 */ /* 0x003e220000000a00 */
[----:B------:R-:W-:-:S05]  /*46f0*/  VIADD R16, R16, 0x1 ;  /* 0x0000000110107836 */ /* 0x000fca0000000000 */
[----:B------:R-:W-:Y:S02]  /*4700*/  ISETP.GE.AND P1, PT, R16, R7, PT ;  /* 0x000000071000720c */ /* 0x000fe40003f26270 */
[----:B0-----:R-:W-:-:S13]  /*4710*/  FSETP.GEU.AND P0, PT, R9, R5, PT ;  /* 0x000000050900720b */ /* 0x001fda0003f0e000 */
[C---:B------:R-:W-:Y:S01]  /*4720*/  @!P0 LEA R4, R15.reuse, R22, 0x3 ;  /* 0x000000160f048211 */ /* 0x040fe200078e18ff */
[----:B------:R-:W-:-:S04]  /*4730*/  @!P0 VIADD R15, R15, 0x1 ;  /* 0x000000010f0f8836 */ /* 0x000fc80000000000 */
[----:B------:R-:W0:Y:S04]  /*4740*/  @!P0 LDS.64 R10, [R4] ;  /* 0x00000000040a8984 */ /* 0x000e280000000a00 */
[----:B0-----:R0:W-:Y:S04]  /*4750*/  @!P0 STS.64 [R14], R10 ;  /* 0x0000000a0e008388 */ /* 0x0011e80000000a00 */
[----:B------:R1:W-:Y:S01]  /*4760*/  @!P0 STS.64 [R4], R8 ;  /* 0x0000000804008388 */ /* 0x0003e20000000a00 */
[----:B0-----:R-:W-:Y:S01]  /*4770*/  VIADD R14, R14, 0x8 ;  /* 0x000000080e0e7836 */ /* 0x001fe20000000000 */
[----:B------:R-:W-:Y:S06]  /*4780*/  @!P1 BRA `(.L_x_99) ;  /* 0xfffffffc00d49947 */ /* 0x000fec000383ffff */
[----:B------:R-:W-:Y:S05]  /*4790*/  BSYNC.RECONVERGENT B2 ;  /* 0x0000000000027941 */ /* 0x000fea0003800200 */
.L_x_98:
[----:B------:R-:W-:Y:S01]  /*47a0*/  IMAD R10, R15, 0x8, R22 ;  /* 0x000000080f0a7824 */ /* 0x000fe200078e0216 */
[----:B-1----:R-:W0:Y:S01]  /*47b0*/  LDS.64 R4, [R13] ;  /* 0x000000000d047984 */ /* 0x002e220000000a00 */
        /* <DEDUP_REMOVED lines=13> */
.L_x_100:
[----:B------:R-:W-:Y:S05]  /*4890*/  BSYNC.RECONVERGENT B1 ;  /* 0x0000000000017941 */ /* 0x000fea0003800200 */
.L_x_97:
[----:B------:R-:W-:Y:S01]  /*48a0*/  ISETP.GE.AND P0, PT, R24, 0x2, PT ;  /* 0x000000021800780c */ /* 0x000fe20003f06270 */
[----:B------:R-:W-:-:S12]  /*48b0*/  BSSY.RECONVERGENT B1, `(.L_x_102) ;  /* 0x0000018000017945 */ /* 0x000fd80003800200 */
[----:B------:R-:W-:Y:S05]  /*48c0*/  @!P0 BRA `(.L_x_103) ;  /* 0x0000000000588947 */ /* 0x000fea0003800000 */
[----:B--2-4-:R-:W-:-:S07]  /*48d0*/  IMAD.MOV.U32 R7, RZ, RZ, 0x1 ;  /* 0x00000001ff077424 */ /* 0x014fce00078e00ff */
.L_x_107:
[----:B0-----:R-:W-:Y:S01]  /*48e0*/  IMAD R4, R7, 0x8, R22 ;  /* 0x0000000807047824 */ /* 0x001fe200078e0216 */
[----:B------:R-:W-:Y:S01]  /*48f0*/  BSSY.RECONVERGENT B2, `(.L_x_104) ;  /* 0x000000c000027945 */ /* 0x000fe20003800200 */
[----:B------:R-:W-:-:S04]  /*4900*/  MOV R9, R7 ;  /* 0x0000000700097202 */ /* 0x000fc80000000f00 */
[----:B------:R-:W0:Y:S03]  /*4910*/  LDS.64 R4, [R4] ;  /* 0x0000000004047984 */ /* 0x000e260000000a00 */
.L_x_106:
[----:B------:R-:W-:-:S05]  /*4920*/  IMAD R6, R9, 0x8, R22 ;  /* 0x0000000809067824 */ /* 0x000fca00078e0216 */
[----:B------:R-:W0:Y:S02]  /*4930*/  LDS.64 R10, [R6+-0x8] ;  /* 0xfffff800060a7984 */ /* 0x000e240000000a00 */
[----:B0-----:R-:W-:-:S13]  /*4940*/  FSETP.GT.AND P0, PT, R11, R5, PT ;  /* 0x000000050b00720b */ /* 0x001fda0003f04000 */
[----:B------:R-:W-:Y:S05]  /*4950*/  @!P0 BRA `(.L_x_105) ;  /* 0x0000000000148947 */ /* 0x000fea0003800000 */
[----:B------:R1:W-:Y:S01]  /*4960*/  STS.64 [R6], R10 ;  /* 0x0000000a06007388 */ /* 0x0003e20000000a00 */
[C---:B------:R-:W-:Y:S01]  /*4970*/  ISETP.GT.AND P0, PT, R9.reuse, 0x1, PT ;  /* 0x000000010900780c */ /* 0x040fe20003f04270 */
[----:B------:R-:W-:-:S12]  /*4980*/  VIADD R9, R9, 0xffffffff ;  /* 0xffffffff09097836 */ /* 0x000fd80000000000 */
[----:B-1----:R-:W-:Y:S05]  /*4990*/  @P0 BRA `(.L_x_106) ;  /* 0xfffffffc00e00947 */ /* 0x002fea000383ffff */
[----:B------:R-:W-:-:S07]  /*49a0*/  IMAD.MOV.U32 R9, RZ, RZ, RZ ;  /* 0x000000ffff097224 */ /* 0x000fce00078e00ff */
.L_x_105:
[----:B------:R-:W-:Y:S05]  /*49b0*/  BSYNC.RECONVERGENT B2 ;  /* 0x0000000000027941 */ /* 0x000fea0003800200 */
.L_x_104:
[----:B------:R-:W0:Y:S01]  /*49c0*/  LDCU UR4, c[0x0][0x3a8] ;  /* 0x00007500ff0477ac */ /* 0x000e220008000800 */
[----:B------:R-:W-:Y:S02]  /*49d0*/  IMAD R9, R9, 0x8, R22 ;  /* 0x0000000809097824 */ /* 0x000fe400078e0216 */
[----:B------:R-:W-:-:S03]  /*49e0*/  VIADD R7, R7, 0x1 ;  /* 0x0000000107077836 */ /* 0x000fc60000000000 */
[----:B------:R1:W-:Y:S01]  /*49f0*/  STS.64 [R9], R4 ;  /* 0x0000000409007388 */ /* 0x0003e20000000a00 */
[----:B0-----:R-:W-:-:S05]  /*4a00*/  IMAD.U32 R24, RZ, RZ, UR4 ;  /* 0x00000004ff187e24 */ /* 0x001fca000f8e00ff */
[----:B------:R-:W-:-:S13]  /*4a10*/  ISETP.NE.AND P0, PT, R7, R24, PT ;  /* 0x000000180700720c */ /* 0x000fda0003f05270 */
[----:B-1----:R-:W-:Y:S05]  /*4a20*/  @P0 BRA `(.L_x_107) ;  /* 0xfffffffc00ac0947 */ /* 0x002fea000383ffff */
.L_x_103:
[----:B------:R-:W-:Y:S05]  /*4a30*/  BSYNC.RECONVERGENT B1 ;  /* 0x0000000000017941 */ /* 0x000fea0003800200 */
.L_x_102:
[----:B------:R-:W-:Y:S01]  /*4a40*/  ISETP.GE.AND P0, PT, R24, 0x1, PT ;  /* 0x000000011800780c */ /* 0x000fe20003f06270 */
[----:B------:R-:W-:-:S12]  /*4a50*/  BSSY.RECONVERGENT B1, `(.L_x_108) ;  /* 0x0000059000017945 */ /* 0x000fd80003800200 */
[----:B------:R-:W-:Y:S05]  /*4a60*/  @!P0 BRA `(.L_x_109) ;  /* 0x00000004005c8947 */ /* 0x000fea0003800000 */
[C---:B0-2-4-:R-:W-:Y:S01]  /*4a70*/  VIADD R4, R24.reuse, 0xffffffff ;  /* 0xffffffff18047836 */ /* 0x055fe20000000000 */
[----:B------:R-:W-:Y:S01]  /*4a80*/  LOP3.LUT R18, R24, 0x7, RZ, 0xc0, !PT ;  /* 0x0000000718127812 */ /* 0x000fe200078ec0ff */
[----:B------:R-:W-:Y:S01]  /*4a90*/  BSSY.RECONVERGENT B2, `(.L_x_110) ;  /* 0x0000024000027945 */ /* 0x000fe20003800200 */
[----:B------:R-:W-:Y:S02]  /*4aa0*/  IMAD.MOV.U32 R5, RZ, RZ, RZ ;  /* 0x000000ffff057224 */ /* 0x000fe400078e00ff */
[----:B------:R-:W-:Y:S02]  /*4ab0*/  ISETP.GE.U32.AND P0, PT, R4, 0x7, PT ;  /* 0x000000070400780c */ /* 0x000fe40003f06070 */
[----:B------:R-:W-:-:S11]  /*4ac0*/  ISETP.NE.AND P1, PT, R18, RZ, PT ;  /* 0x000000ff1200720c */ /* 0x000fd60003f25270 */
[----:B------:R-:W-:Y:S05]  /*4ad0*/  @!P0 BRA `(.L_x_111) ;  /* 0x00000000007c8947 */ /* 0x000fea0003800000 */
[----:B------:R-:W0:Y:S01]  /*4ae0*/  S2UR UR5, SR_CgaCtaId ;  /* 0x00000000000579c3 */ /* 0x000e220000008800 */
[----:B------:R-:W-:Y:S01]  /*4af0*/  UMOV UR4, 0x400 ;  /* 0x0000040000047882 */ /* 0x000fe20000000000 */
[----:B------:R-:W-:Y:S01]  /*4b00*/  IMAD R3, R2, 0x10, R3 ;  /* 0x0000001002037824 */ /* 0x000fe200078e0203 */
[----:B------:R-:W-:-:S04]  /*4b10*/  LOP3.LUT R5, R24, 0x7ffffff8, RZ, 0xc0, !PT ;  /* 0x7ffffff818057812 */ /* 0x000fc800078ec0ff */
[----:B------:R-:W-:Y:S01]  /*4b20*/  IADD3 R4, PT, PT, -R5, RZ, RZ ;  /* 0x000000ff05047210 */ /* 0x000fe20007ffe1ff */
[----:B0-----:R-:W-:-:S06]  /*4b30*/  ULEA UR4, UR5, UR4, 0x18 ;  /* 0x0000000405047291 */ /* 0x001fcc000f8ec0ff */
[----:B------:R-:W-:Y:S01]  /*4b40*/  LEA R2, R0, UR4, 0x3 ;  /* 0x0000000400027c11 */ /* 0x000fe2000f8e18ff */
[----:B------:R-:W-:-:S04]  /*4b50*/  IMAD R3, R3, R24, UR4 ;  /* 0x0000000403037e24 */ /* 0x000fc8000f8e0218 */
[----:B------:R-:W-:Y:S02]  /*4b60*/  VIADD R3, R3, 0x2038 ;  /* 0x0000203803037836 */ /* 0x000fe40000000000 */
[----:B------:R-:W-:-:S07]  /*4b70*/  VIADD R2, R2, 0x2038 ;  /* 0x0000203802027836 */ /* 0x000fce0000000000 */
.L_x_112:
[----:B------:R-:W0:Y:S01]  /*4b80*/  LDS.64 R6, [R3+-0x38] ;  /* 0xffffc80003067984 */ /* 0x000e220000000a00 */
[----:B------:R-:W-:-:S05]  /*4b90*/  VIADD R4, R4, 0x8 ;  /* 0x0000000804047836 */ /* 0x000fca0000000000 */
[----:B------:R-:W-:Y:S01]  /*4ba0*/  ISETP.NE.AND P0, PT, R4, RZ, PT ;  /* 0x000000ff0400720c */ /* 0x000fe20003f05270 */
[----:B0-----:R-:W-:Y:S04]  /*4bb0*/  STS.64 [R2+-0x38], R6 ;  /* 0xffffc80602007388 */ /* 0x001fe80000000a00 */
[----:B------:R-:W0:Y:S04]  /*4bc0*/  LDS.64 R8, [R3+-0x30] ;  /* 0xffffd00003087984 */ /* 0x000e280000000a00 */
        /* <DEDUP_REMOVED lines=11> */
[----:B------:R0:W1:Y:S02]  /*4c80*/  LDS.64 R8, [R3] ;  /* 0x0000000003087984 */ /* 0x0000640000000a00 */
[----:B0-----:R-:W-:-:S02]  /*4c90*/  VIADD R3, R3, 0x40 ;  /* 0x0000004003037836 */ /* 0x001fc40000000000 */
[----:B-1----:R0:W-:Y:S02]  /*4ca0*/  STS.64 [R2], R8 ;  /* 0x0000000802007388 */ /* 0x0021e40000000a00 */
[----:B0-----:R-:W-:Y:S01]  /*4cb0*/  VIADD R2, R2, 0x40 ;  /* 0x0000004002027836 */ /* 0x001fe20000000000 */
[----:B------:R-:W-:Y:S06]  /*4cc0*/  @P0 BRA `(.L_x_112) ;  /* 0xfffffffc00ac0947 */ /* 0x000fec000383ffff */
.L_x_111:
[----:B------:R-:W-:Y:S05]  /*4cd0*/  BSYNC.RECONVERGENT B2 ;  /* 0x0000000000027941 */ /* 0x000fea0003800200 */
.L_x_110:
[----:B------:R-:W-:Y:S05]  /*4ce0*/  @!P1 BRA `(.L_x_109) ;  /* 0x0000000000bc9947 */ /* 0x000fea0003800000 */
[----:B------:R-:W-:Y:S01]  /*4cf0*/  ISETP.GE.U32.AND P0, PT, R18, 0x4, PT ;  /* 0x000000041200780c */ /* 0x000fe20003f06070 */
[----:B------:R-:W-:Y:S01]  /*4d00*/  BSSY.RECONVERGENT B2, `(.L_x_113) ;  /* 0x0000013000027945 */ /* 0x000fe20003800200 */
[----:B------:R-:W-:-:S04]  /*4d10*/  LOP3.LUT R4, R24, 0x3, RZ, 0xc0, !PT ;  /* 0x0000000318047812 */ /* 0x000fc800078ec0ff */
[----:B------:R-:W-:-:S07]  /*4d20*/  ISETP.NE.AND P1, PT, R4, RZ, PT ;  /* 0x000000ff0400720c */ /* 0x000fce0003f25270 */
[----:B------:R-:W-:Y:S06]  /*4d30*/  @!P0 BRA `(.L_x_114) ;  /* 0x00000000003c8947 */ /* 0x000fec0003800000 */
[C---:B------:R-:W-:Y:S01]  /*4d40*/  IMAD R3, R5.reuse, 0x8, R22 ;  /* 0x0000000805037824 */ /* 0x040fe200078e0216 */
[----:B------:R-:W0:Y:S01]  /*4d50*/  S2UR UR5, SR_CgaCtaId ;  /* 0x00000000000579c3 */ /* 0x000e220000008800 */
[----:B------:R-:W-:Y:S01]  /*4d60*/  UMOV UR4, 0x400 ;  /* 0x0000040000047882 */ /* 0x000fe20000000000 */
[----:B------:R-:W-:Y:S02]  /*4d70*/  IMAD.IADD R2, R0, 0x1, R5 ;  /* 0x0000000100027824 */ /* 0x000fe400078e0205 */
[----:B------:R-:W1:Y:S01]  /*4d80*/  LDS.64 R6, [R3] ;  /* 0x0000000003067984 */ /* 0x000e620000000a00 */
        /* <DEDUP_REMOVED lines=10> */
.L_x_114:
[----:B------:R-:W-:Y:S05]  /*4e30*/  BSYNC.RECONVERGENT B2 ;  /* 0x0000000000027941 */ /* 0x000fea0003800200 */
.L_x_113:
[----:B------:R-:W-:Y:S05]  /*4e40*/  @!P1 BRA `(.L_x_109) ;  /* 0x0000000000649947 */ /* 0x000fea0003800000 */
[----:B------:R-:W-:Y:S01]  /*4e50*/  ISETP.NE.AND P0, PT, R4, 0x1, PT ;  /* 0x000000010400780c */ /* 0x000fe20003f05270 */
[----:B------:R-:W-:Y:S01]  /*4e60*/  BSSY.RECONVERGENT B2, `(.L_x_115) ;  /* 0x000000f000027945 */ /* 0x000fe20003800200 */
[----:B0-----:R-:W-:-:S04]  /*4e70*/  LOP3.LUT R2, R24, 0x1, RZ, 0xc0, !PT ;  /* 0x0000000118027812 */ /* 0x001fc800078ec0ff */
[----:B------:R-:W-:-:S07]  /*4e80*/  ISETP.NE.U32.AND P1, PT, R2, 0x1, PT ;  /* 0x000000010200780c */ /* 0x000fce0003f25070 */
[----:B------:R-:W-:Y:S06]  /*4e90*/  @!P0 BRA `(.L_x_116) ;  /* 0x00000000002c8947 */ /* 0x000fec0003800000 */
[C---:B------:R-:W-:Y:S01]  /*4ea0*/  IMAD R8, R5.reuse, 0x8, R22 ;  /* 0x0000000805087824 */ /* 0x040fe200078e0216 */
[----:B------:R-:W0:Y:S01]  /*4eb0*/  S2UR UR5, SR_CgaCtaId ;  /* 0x00000000000579c3 */ /* 0x000e220000008800 */
[----:B------:R-:W-:Y:S01]  /*4ec0*/  UMOV UR4, 0x400 ;  /* 0x0000040000047882 */ /* 0x000fe20000000000 */
[----:B------:R-:W-:Y:S01]  /*4ed0*/  IADD3 R4, PT, PT, R0, R5, RZ ;  /* 0x0000000500047210 */ /* 0x000fe20007ffe0ff */
[----:B------:R-:W-:Y:S01]  /*4ee0*/  VIADD R5, R5, 0x2 ;  /* 0x0000000205057836 */ /* 0x000fe20000000000 */
[----:B------:R-:W1:Y:S01]  /*4ef0*/  LDS.64 R2, [R8] ;  /* 0x0000000008027984 */ /* 0x000e620000000a00 */
[----:B0-----:R-:W-:-:S06]  /*4f00*/  ULEA UR4, UR5, UR4, 0x18 ;  /* 0x0000000405047291 */ /* 0x001fcc000f8ec0ff */
[----:B------:R-:W-:-:S05]  /*4f10*/  LEA R4, R4, UR4, 0x3 ;  /* 0x0000000404047c11 */ /* 0x000fca000f8e18ff */
[----:B-1----:R-:W-:Y:S04]  /*4f20*/  STS.64 [R4+0x2000], R2 ;  /* 0x0020000204007388 */ /* 0x002fe80000000a00 */
[----:B------:R-:W0:Y:S04]  /*4f30*/  LDS.64 R6, [R8+0x8] ;  /* 0x0000080008067984 */ /* 0x000e280000000a00 */
[----:B0-----:R0:W-:Y:S02]  /*4f40*/  STS.64 [R4+0x2008], R6 ;  /* 0x0020080604007388 */ /* 0x0011e40000000a00 */
.L_x_116:
[----:B------:R-:W-:Y:S05]  /*4f50*/  BSYNC.RECONVERGENT B2 ;  /* 0x0000000000027941 */ /* 0x000fea0003800200 */
.L_x_115:
[----:B------:R-:W-:Y:S01]  /*4f60*/  @!P1 IMAD R22, R5, 0x8, R22 ;  /* 0x0000000805169824 */ /* 0x000fe200078e0216 */
[----:B0-----:R-:W0:Y:S01]  /*4f70*/  @!P1 S2R R7, SR_CgaCtaId ;  /* 0x0000000000079919 */ /* 0x001e220000008800 */
[----:B------:R-:W-:Y:S01]  /*4f80*/  @!P1 MOV R4, 0x400 ;  /* 0x0000040000049802 */ /* 0x000fe20000000f00 */
[----:B------:R-:W-:Y:S02]  /*4f90*/  @!P1 IMAD.IADD R5, R0, 0x1, R5 ;  /* 0x0000000100059824 */ /* 0x000fe400078e0205 */
[----:B------:R-:W1:Y:S01]  /*4fa0*/  @!P1 LDS.64 R2, [R22] ;  /* 0x0000000016029984 */ /* 0x000e620000000a00 */
[----:B0-----:R-:W-:-:S05]  /*4fb0*/  @!P1 LEA R4, R7, R4, 0x18 ;  /* 0x0000000407049211 */ /* 0x001fca00078ec0ff */
[----:B------:R-:W-:-:S05]  /*4fc0*/  @!P1 IMAD R5, R5, 0x8, R4 ;  /* 0x0000000805059824 */ /* 0x000fca00078e0204 */
[----:B-1----:R1:W-:Y:S02]  /*4fd0*/  @!P1 STS.64 [R5+0x2000], R2 ;  /* 0x0020000205009388 */ /* 0x0023e40000000a00 */
.L_x_109:
[----:B------:R-:W-:Y:S05]  /*4fe0*/  BSYNC.RECONVERGENT B1 ;  /* 0x0000000000017941 */ /* 0x000fea0003800200 */
.L_x_108:
[----:B------:R0:W-:Y:S02]  /*4ff0*/  STS [R23], RZ ;  /* 0x000000ff17007388 */ /* 0x0001e40000000800 */
.L_x_96:
[----:B------:R-:W-:Y:S05]  /*5000*/  BSYNC.RECONVERGENT B0 ;  /* 0x0000000000007941 */ /* 0x000fea0003800200 */
.L_x_95:
[----:B------:R-:W-:Y:S01]  /*5010*/  ISETP.GE.AND P0, PT, R24, 0x20, PT ;  /* 0x000000201800780c */ /* 0x000fe20003f06270 */
[----:B------:R-:W-:Y:S01]  /*5020*/  NOP ;  /* 0x0000000000007918 */ /* 0x000fe20000000000 */
[----:B------:R-:W-:Y:S11]  /*5030*/  BSSY.RECONVERGENT B0, `(.L_x_117) ;  /* 0x0000069000007945 */ /* 0x000ff60003800200 */
[----:B------:R-:W-:Y:S05]  /*5040*/  @!P0 BRA `(.L_x_118) ;  /* 0x00000004009c8947 */ /* 0x000fea0003800000 */
[----:B------:R-:W-:Y:S02]  /*5050*/  UIADD3 UR4, UPT, UPT, UR6, -0x1, URZ ;  /* 0xffffffff06047890 */ /* 0x000fe4000fffe0ff */
[----:B01----:R-:W-:Y:S01]  /*5060*/  IMAD R3, R20, UR6, RZ ;  /* 0x0000000614037c24 */ /* 0x003fe2000f8e02ff */
[----:B------:R-:W-:Y:S02]  /*5070*/  ULOP3.LUT UR10, UR6, 0xf, URZ, 0xc0, !UPT ;  /* 0x0000000f060a7892 */ /* 0x000fe4000f8ec0ff */
[----:B------:R-:W-:Y:S01]  /*5080*/  UISETP.GE.U32.AND UP1, UPT, UR4, 0xf, UPT ;  /* 0x0000000f0400788c */ /* 0x000fe2000bf26070 */
[----:B------:R-:W-:Y:S01]  /*5090*/  IMAD.IADD R2, R0, 0x1, R3 ;  /* 0x0000000100027824 */ /* 0x000fe200078e0203 */
[----:B------:R-:W-:Y:S01]  /*50a0*/  UISETP.NE.AND UP0, UPT, UR10, URZ, UPT ;  /* 0x000000ff0a00728c */ /* 0x000fe2000bf05270 */
[----:B------:R-:W-:-:S06]  /*50b0*/  UMOV UR4, URZ ;  /* 0x000000ff00047c82 */ /* 0x000fcc0008000000 */
[----:B------:R-:W-:Y:S05]  /*50c0*/  BRA.U !UP1, `(.L_x_119) ;  /* 0x0000000109947547 */ /* 0x000fea000b800000 */
[----:B------:R-:W0:Y:S01]  /*50d0*/  S2UR UR5, SR_CgaCtaId ;  /* 0x00000000000579c3 */ /* 0x000e220000008800 */
[----:B------:R-:W-:Y:S01]  /*50e0*/  UMOV UR4, 0x400 ;  /* 0x0000040000047882 */ /* 0x000fe20000000000 */
[----:B------:R-:W-:Y:S01]  /*50f0*/  VIADD R22, R1, 0x40 ;  /* 0x0000004001167836 */ /* 0x000fe20000000000 */
[----:B0-----:R-:W-:Y:S02]  /*5100*/  ULEA UR5, UR5, UR4, 0x18 ;  /* 0x0000000405057291 */ /* 0x001fe4000f8ec0ff */
[----:B------:R-:W-:-:S04]  /*5110*/  ULOP3.LUT UR4, UR6, 0x3fffff0, URZ, 0xc0, !UPT ;  /* 0x03fffff006047892 */ /* 0x000fc8000f8ec0ff */
[----:B---3--:R-:W-:Y:S01]  /*5120*/  LEA R23, R2, UR5, 0x3 ;  /* 0x0000000502177c11 */ /* 0x008fe2000f8e18ff */
[----:B------:R-:W-:-:S04]  /*5130*/  UIADD3 UR8, UPT, UPT, -UR4, URZ, URZ ;  /* 0x000000ff04087290 */ /* 0x000fc8000fffe1ff */
[----:B------:R-:W-:-:S08]  /*5140*/  VIADD R23, R23, 0x2078 ;  /* 0x0000207817177836 */ /* 0x000fd00000000000 */
.L_x_120:
[----:B--2-4-:R-:W-:Y:S01]  /*5150*/  LDS.64 R4, [R23+-0x78] ;  /* 0xffff880017047984 */ /* 0x014fe20000000a00 */
[----:B------:R-:W-:-:S03]  /*5160*/  UIADD3 UR8, UPT, UPT, UR8, 0x10, URZ ;  /* 0x0000001008087890 */ /* 0x000fc6000fffe0ff */
[----:B------:R-:W0:Y:S01]  /*5170*/  LDS.64 R6, [R23+-0x70] ;  /* 0xffff900017067984 */ /* 0x000e220000000a00 */
[----:B------:R-:W-:-:S03]  /*5180*/  UISETP.NE.AND UP1, UPT, UR8, URZ, UPT ;  /* 0x000000ff0800728c */ /* 0x000fc6000bf25270 */
[----:B------:R-:W-:Y:S04]  /*5190*/  LDS.64 R8, [R23+-0x68] ;  /* 0xffff980017087984 */ /* 0x000fe80000000a00 */
[----:B------:R-:W1:Y:S04]  /*51a0*/  LDS.64 R10, [R23+-0x60] ;  /* 0xffffa000170a7984 */ /* 0x000e680000000a00 */
[----:B------:R-:W-:Y:S04]  /*51b0*/  LDS.64 R12, [R23+-0x58] ;  /* 0xffffa800170c7984 */ /* 0x000fe80000000a00 */
[----:B------:R-:W2:Y:S04]  /*51c0*/  LDS.64 R14, [R23+-0x50] ;  /* 0xffffb000170e7984 */ /* 0x000ea80000000a00 */
[----:B------:R-:W-:Y:S04]  /*51d0*/  LDS.64 R16, [R23+-0x48] ;  /* 0xffffb80017107984 */ /* 0x000fe80000000a00 */
[----:B------:R-:W3:Y:S04]  /*51e0*/  LDS.64 R18, [R23+-0x40] ;  /* 0xffffc00017127984 */ /* 0x000ee80000000a00 */
[----:B0-----:R-:W-:Y:S04]  /*51f0*/  STL.128 [R22+-0x40], R4 ;  /* 0xffffc00416007387 */ /* 0x001fe80000100c00 */
[----:B------:R-:W-:Y:S04]  /*5200*/  LDS.64 R4, [R23+-0x38] ;  /* 0xffffc80017047984 */ /* 0x000fe80000000a00 */
[----:B-1----:R-:W-:Y:S04]  /*5210*/  STL.128 [R22+-0x30], R8 ;  /* 0xffffd00816007387 */ /* 0x002fe80000100c00 */
[----:B------:R-:W0:Y:S04]  /*5220*/  LDS.64 R6, [R23+-0x30] ;  /* 0xffffd00017067984 */ /* 0x000e280000000a00 */
[----:B--2---:R-:W-:Y:S04]  /*5230*/  STL.128 [R22+-0x20], R12 ;  /* 0xffffe00c16007387 */ /* 0x004fe80000100c00 */
[----:B------:R-:W-:Y:S04]  /*5240*/  LDS.64 R8, [R23+-0x28] ;  /* 0xffffd80017087984 */ /* 0x000fe80000000a00 */
[----:B---3--:R-:W-:Y:S04]  /*5250*/  STL.128 [R22+-0x10], R16 ;  /* 0xfffff01016007387 */ /* 0x008fe80000100c00 */
[----:B------:R-:W1:Y:S04]  /*5260*/  LDS.64 R10, [R23+-0x20] ;  /* 0xffffe000170a7984 */ /* 0x000e680000000a00 */
[----:B------:R-:W-:Y:S04]  /*5270*/  LDS.64 R12, [R23+-0x18] ;  /* 0xffffe800170c7984 */ /* 0x000fe80000000a00 */
[----:B------:R-:W2:Y:S04]  /*5280*/  LDS.64 R14, [R23+-0x10] ;  /* 0xfffff000170e7984 */ /* 0x000ea80000000a00 */
[----:B------:R-:W-:Y:S04]  /*5290*/  LDS.64 R16, [R23+-0x8] ;  /* 0xfffff80017107984 */ /* 0x000fe80000000a00 */
[----:B------:R3:W4:Y:S04]  /*52a0*/  LDS.64 R18, [R23] ;  /* 0x0000000017127984 */ /* 0x0007280000000a00 */
[----:B0-----:R-:W-:Y:S01]  /*52b0*/  STL.128 [R22], R4 ;  /* 0x0000000416007387 */ /* 0x001fe20000100c00 */
[----:B---3--:R-:W-:-:S03]  /*52c0*/  VIADD R23, R23, 0x80 ;  /* 0x0000008017177836 */ /* 0x008fc60000000000 */
[----:B-1----:R-:W-:Y:S04]  /*52d0*/  STL.128 [R22+0x10], R8 ;  /* 0x0000100816007387 */ /* 0x002fe80000100c00 */
[----:B--2---:R-:W-:Y:S04]  /*52e0*/  STL.128 [R22+0x20], R12 ;  /* 0x0000200c16007387 */ /* 0x004fe80000100c00 */
[----:B----4-:R0:W-:Y:S02]  /*52f0*/  STL.128 [R22+0x30], R16 ;  /* 0x0000301016007387 */ /* 0x0101e40000100c00 */
[----:B0-----:R-:W-:Y:S01]  /*5300*/  VIADD R22, R22, 0x80 ;  /* 0x0000008016167836 */ /* 0x001fe20000000000 */
[----:B------:R-:W-:Y:S06]  /*5310*/  BRA.U UP1, `(.L_x_120) ;  /* 0xfffffffd018c7547 */ /* 0x000fec000b83ffff */
.L_x_119:
[----:B------:R-:W-:Y:S05]  /*5320*/  BRA.U !UP0, `(.L_x_118) ;  /* 0x0000000108e47547 */ /* 0x000fea000b800000 */
[----:B------:R-:W-:Y:S02]  /*5330*/  UISETP.GE.U32.AND UP0, UPT, UR10, 0x8, UPT ;  /* 0x000000080a00788c */ /* 0x000fe4000bf06070 */
[----:B------:R-:W-:-:S04]  /*5340*/  ULOP3.LUT UR11, UR6, 0x7, URZ, 0xc0, !UPT ;  /* 0x00000007060b7892 */ /* 0x000fc8000f8ec0ff */
[----:B------:R-:W-:-:S03]  /*5350*/  UISETP.NE.AND UP1, UPT, UR11, URZ, UPT ;  /* 0x000000ff0b00728c */ /* 0x000fc6000bf25270 */
[----:B------:R-:W-:Y:S08]  /*5360*/  BRA.U !UP0, `(.L_x_121) ;  /* 0x00000001084c7547 */ /* 0x000ff0000b800000 */
[----:B------:R-:W0:Y:S01]  /*5370*/  S2UR UR8, SR_CgaCtaId ;  /* 0x00000000000879c3 */ /* 0x000e220000008800 */
[----:B------:R-:W-:Y:S01]  /*5380*/  UMOV UR5, 0x400 ;  /* 0x0000040000057882 */ /* 0x000fe20000000000 */
[----:B--2-4-:R-:W-:Y:S01]  /*5390*/  IADD3 R4, PT, PT, R2, UR4, RZ ;  /* 0x0000000402047c10 */ /* 0x014fe2000fffe0ff */
[----:B0-----:R-:W-:-:S06]  /*53a0*/  ULEA UR5, UR8, UR5, 0x18 ;  /* 0x0000000508057291 */ /* 0x001fcc000f8ec0ff */
[----:B------:R-:W-:Y:S01]  /*53b0*/  LEA R22, R4, UR5, 0x3 ;  /* 0x0000000504167c11 */ /* 0x000fe2000f8e18ff */
[----:B------:R-:W-:Y:S02]  /*53c0*/  ULEA UR5, UR4, UR14, 0x3 ;  /* 0x0000000e04057291 */ /* 0x000fe4000f8e18ff */
[----:B------:R-:W-:Y:S02]  /*53d0*/  UIADD3 UR4, UPT, UPT, UR4, 0x8, URZ ;  /* 0x0000000804047890 */ /* 0x000fe4000fffe0ff */
[----:B------:R-:W-:Y:S04]  /*53e0*/  LDS.64 R4, [R22+0x2000] ;  /* 0x0020000016047984 */ /* 0x000fe80000000a00 */
[----:B------:R-:W0:Y:S04]  /*53f0*/  LDS.64 R6, [R22+0x2008] ;  /* 0x0020080016067984 */ /* 0x000e280000000a00 */
[----:B------:R-:W-:Y:S04]  /*5400*/  LDS.64 R8, [R22+0x2010] ;  /* 0x0020100016087984 */ /* 0x000fe80000000a00 */
[----:B------:R-:W1:Y:S04]  /*5410*/  LDS.64 R10, [R22+0x2018] ;  /* 0x00201800160a7984 */ /* 0x000e680000000a00 */
[----:B------:R-:W-:Y:S04]  /*5420*/  LDS.64 R12, [R22+0x2020] ;  /* 0x00202000160c7984 */ /* 0x000fe80000000a00 */
[----:B------:R-:W2:Y:S04]  /*5430*/  LDS.64 R14, [R22+0x2028] ;  /* 0x00202800160e7984 */ /* 0x000ea80000000a00 */
[----:B------:R-:W-:Y:S04]  /*5440*/  LDS.64 R16, [R22+0x2030] ;  /* 0x0020300016107984 */ /* 0x000fe80000000a00 */
[----:B------:R-:W4:Y:S04]  /*5450*/  LDS.64 R18, [R22+0x2038] ;  /* 0x0020380016127984 */ /* 0x000f280000000a00 */
[----:B0-----:R0:W-:Y:S04]  /*5460*/  STL.128 [UR5], R4 ;  /* 0x00000004ff007987 */ /* 0x0011e80008100c05 */
[----:B-1----:R0:W-:Y:S04]  /*5470*/  STL.128 [UR5+0x10], R8 ;  /* 0x00001008ff007987 */ /* 0x0021e80008100c05 */
[----:B--2---:R0:W-:Y:S04]  /*5480*/  STL.128 [UR5+0x20], R12 ;  /* 0x0000200cff007987 */ /* 0x0041e80008100c05 */
[----:B----4-:R0:W-:Y:S02]  /*5490*/  STL.128 [UR5+0x30], R16 ;  /* 0x00003010ff007987 */ /* 0x0101e40008100c05 */
.L_x_121:
[----:B------:R-:W-:Y:S05]  /*54a0*/  BRA.U !UP1, `(.L_x_118) ;  /* 0x0000000109847547 */ /* 0x000fea000b800000 */
[----:B------:R-:W-:Y:S02]  /*54b0*/  UISETP.GE.U32.AND UP0, UPT, UR11, 0x4, UPT ;  /* 0x000000040b00788c */ /* 0x000fe4000bf06070 */
[----:B------:R-:W-:-:S04]  /*54c0*/  ULOP3.LUT UR8, UR6, 0x3, URZ, 0xc0, !UPT ;  /* 0x0000000306087892 */ /* 0x000fc8000f8ec0ff */
[----:B------:R-:W-:-:S03]  /*54d0*/  UISETP.NE.AND UP1, UPT, UR8, URZ, UPT ;  /* 0x000000ff0800728c */ /* 0x000fc6000bf25270 */
[----:B------:R-:W-:Y:S08]  /*54e0*/  BRA.U !UP0, `(.L_x_122) ;  /* 0x0000000108347547 */ /* 0x000ff0000b800000 */
[----:B------:R-:W1:Y:S01]  /*54f0*/  S2UR UR10, SR_CgaCtaId ;  /* 0x00000000000a79c3 */ /* 0x000e620000008800 */
[----:B------:R-:W-:Y:S01]  /*5500*/  UMOV UR5, 0x400 ;  /* 0x0000040000057882 */ /* 0x000fe20000000000 */
[----:B------:R-:W-:Y:S01]  /*5510*/  VIADD R2, R2, UR4 ;  /* 0x0000000402027c36 */ /* 0x000fe20008000000 */
[----:B-1----:R-:W-:-:S06]  /*5520*/  ULEA UR5, UR10, UR5, 0x18 ;  /* 0x000000050a057291 */ /* 0x002fcc000f8ec0ff */
[----:B------:R-:W-:Y:S01]  /*5530*/  LEA R2, R2, UR5, 0x3 ;  /* 0x0000000502027c11 */ /* 0x000fe2000f8e18ff */
[----:B------:R-:W-:Y:S02]  /*5540*/  ULEA UR5, UR4, UR14, 0x3 ;  /* 0x0000000e04057291 */ /* 0x000fe4000f8e18ff */
[----:B------:R-:W-:Y:S02]  /*5550*/  UIADD3 UR4, UPT, UPT, UR4, 0x4, URZ ;  /* 0x0000000404047890 */ /* 0x000fe4000fffe0ff */
[----:B0-2-4-:R-:W-:Y:S04]  /*5560*/  LDS.64 R4, [R2+0x2000] ;  /* 0x0020000002047984 */ /* 0x015fe80000000a00 */
[----:B------:R-:W0:Y:S04]  /*5570*/  LDS.64 R6, [R2+0x2008] ;  /* 0x0020080002067984 */ /* 0x000e280000000a00 */
[----:B------:R-:W-:Y:S04]  /*5580*/  LDS.64 R8, [R2+0x2010] ;  /* 0x0020100002087984 */ /* 0x000fe80000000a00 */
[----:B------:R-:W1:Y:S04]  /*5590*/  LDS.64 R10, [R2+0x2018] ;  /* 0x00201800020a7984 */ /* 0x000e680000000a00 */
[----:B0-----:R0:W-:Y:S04]  /*55a0*/  STL.128 [UR5], R4 ;  /* 0x00000004ff007987 */ /* 0x0011e80008100c05 */
[----:B-1----:R0:W-:Y:S02]  /*55b0*/  STL.128 [UR5+0x10], R8 ;  /* 0x00001008ff007987 */ /* 0x0021e40008100c05 */
.L_x_122:
[----:B------:R-:W-:Y:S05]  /*55c0*/  BRA.U !UP1, `(.L_x_118) ;  /* 0x00000001093c7547 */ /* 0x000fea000b800000 */
[----:B------:R-:W1:Y:S01]  /*55d0*/  S2UR UR10, SR_CgaCtaId ;  /* 0x00000000000a79c3 */ /* 0x000e620000008800 */
[----:B------:R-:W-:Y:S01]  /*55e0*/  UMOV UR5, 0x400 ;  /* 0x0000040000057882 */ /* 0x000fe20000000000 */
[----:B------:R-:W-:Y:S01]  /*55f0*/  IADD3 R0, PT, PT, R3, UR4, R0 ;  /* 0x0000000403007c10 */ /* 0x000fe2000fffe000 */
[----:B-1----:R-:W-:Y:S02]  /*5600*/  ULEA UR10, UR10, UR5, 0x18 ;  /* 0x000000050a0a7291 */ /* 0x002fe4000f8ec0ff */
[----:B------:R-:W-:Y:S02]  /*5610*/  UIMAD UR5, UR4, 0x8, UR14 ;  /* 0x00000008040578a4 */ /* 0x000fe4000f8e020e */
[----:B------:R-:W-:Y:S02]  /*5620*/  UIADD3 UR4, UPT, UPT, -UR8, URZ, URZ ;  /* 0x000000ff08047290 */ /* 0x000fe4000fffe1ff */
[----:B------:R-:W-:-:S05]  /*5630*/  LEA R0, R0, UR10, 0x3 ;  /* 0x0000000a00007c11 */ /* 0x000fca000f8e18ff */
[----:B------:R-:W-:-:S07]  /*5640*/  VIADD R0, R0, 0x2000 ;  /* 0x0000200000007836 */ /* 0x000fce0000000000 */
.L_x_123:
[----:B-1----:R1:W5:Y:S01]  /*5650*/  LDS.64 R2, [R0] ;  /* 0x0000000000027984 */ /* 0x0023620000000a00 */
[----:B------:R-:W-:-:S04]  /*5660*/  UIADD3 UR4, UPT, UPT, UR4, 0x1, URZ ;  /* 0x0000000104047890 */ /* 0x000fc8000fffe0ff */
[----:B------:R-:W-:Y:S01]  /*5670*/  UISETP.NE.AND UP0, UPT, UR4, URZ, UPT ;  /* 0x000000ff0400728c */ /* 0x000fe2000bf05270 */
[----:B-1----:R-:W-:Y:S01]  /*5680*/  VIADD R0, R0, 0x8 ;  /* 0x0000000800007836 */ /* 0x002fe20000000000 */
[----:B-----5:R1:W-:Y:S01]  /*5690*/  STL.64 [UR5], R2 ;  /* 0x00000002ff007987 */ /* 0x0203e20008100a05 */
[----:B------:R-:W-:-:S06]  /*56a0*/  UIADD3 UR5, UPT, UPT, UR5, 0x8, URZ ;  /* 0x0000000805057890 */ /* 0x000fcc000fffe0ff */
[----:B------:R-:W-:Y:S06]  /*56b0*/  BRA.U UP0, `(.L_x_123) ;  /* 0xfffffffd00e47547 */ /* 0x000fec000b83ffff */
.L_x_118:
[----:B------:R-:W-:Y:S05]  /*56c0*/  BSYNC.RECONVERGENT B0 ;  /* 0x0000000000007941 */ /* 0x000fea0003800200 */
.L_x_117:
[----:B------:R-:W-:Y:S01]  /*56d0*/  NOP ;  /* 0x0000000000007918 */ /* 0x000fe20000000000 */
.L_x_73:
[----:B------:R-:W5:Y:S02]  /*56e0*/  LDC R0, c[0x0][0x3a8] ;  /* 0x0000ea00ff007b82 */ /* 0x000f640000000800 */
[----:B-----5:R-:W-:-:S13]  /*56f0*/  ISETP.GE.AND P0, PT, R0, 0x20, PT ;  /* 0x000000200000780c */ /* 0x020fda0003f06270 */
[----:B------:R-:W-:Y:S05]  /*5700*/  @!P0 EXIT ;  /* 0x000000000000894d */ /* 0x000fea0003800000 */
[----:B------:R-:W-:Y:S02]  /*5710*/  UIADD3 UR5, UPT, UPT, UR6, -0x1, URZ ;  /* 0xffffffff06057890 */ /* 0x000fe4000fffe0ff */
[----:B------:R-:W-:Y:S01]  /*5720*/  IMAD R20, R20, UR6, RZ ;  /* 0x0000000614147c24 */ /* 0x000fe2000f8e02ff */
[----:B------:R-:W-:Y:S02]  /*5730*/  ULOP3.LUT UR15, UR6, 0xf, URZ, 0xc0, !UPT ;  /* 0x0000000f060f7892 */ /* 0x000fe4000f8ec0ff */
[----:B------:R-:W-:Y:S01]  /*5740*/  UISETP.GE.U32.AND UP0, UPT, UR5, 0xf, UPT ;  /* 0x0000000f0500788c */ /* 0x000fe2000bf06070 */
[----:B01----:R-:W-:Y:S01]  /*5750*/  IMAD R2, R21, R0, R20 ;  /* 0x0000000015027224 */ /* 0x003fe200078e0214 */
[----:B------:R-:W-:Y:S01]  /*5760*/  UMOV UR4, URZ ;  /* 0x000000ff00047c82 */ /* 0x000fe20008000000 */
[----:B------:R-:W0:Y:S01]  /*5770*/  LDCU.64 UR10, c[0x0][0x3a0] ;  /* 0x00007400ff0a77ac */ /* 0x000e220008000a00 */
[----:B------:R-:W-:-:S05]  /*5780*/  ISETP.NE.AND P0, PT, RZ, UR15, PT ;  /* 0x0000000fff007c0c */ /* 0x000fca000bf05270 */
[----:B------:R-:W-:Y:S08]  /*5790*/  BRA.U !UP0, `(.L_x_124) ;  /* 0x0000000108e87547 */ /* 0x000ff0000b800000 */
[----:B------:R-:W-:Y:S01]  /*57a0*/  UMOV UR8, 0x40 ;  /* 0x0000004000087882 */ /* 0x000fe20000000000 */
[----:B------:R-:W-:Y:S01]  /*57b0*/  UMOV UR9, 0x0 ;  /* 0x0000000000097882 */ /* 0x000fe20000000000 */
[----:B------:R-:W-:Y:S01]  /*57c0*/  ULOP3.LUT UR4, UR6, 0x3fffff0, URZ, 0xc0, !UPT ;  /* 0x03fffff006047892 */ /* 0x000fe2000f8ec0ff */
[----:B------:R-:W-:Y:S01]  /*57d0*/  VIADD R3, R1, 0x40 ;  /* 0x0000004001037836 */ /* 0x000fe20000000000 */
[----:B0-----:R-:W-:Y:S01]  /*57e0*/  UIMAD.WIDE.U32 UR8, UR10, 0x1, UR8 ;  /* 0x000000010a0878a5 */ /* 0x001fe2000f8e0008 */
[----:B------:R-:W-:Y:S01]  /*57f0*/  IMAD.MOV.U32 R22, RZ, RZ, R2 ;  /* 0x000000ffff167224 */ /* 0x000fe200078e0002 */
[----:B------:R-:W-:Y:S02]  /*5800*/  UIADD3 UR5, UPT, UPT, -UR4, URZ, URZ ;  /* 0x000000ff04057290 */ /* 0x000fe4000fffe1ff */
[----:B------:R-:W-:-:S12]  /*5810*/  UIADD3 UR7, UPT, UPT, UR9, UR11, URZ ;  /* 0x0000000b09077290 */ /* 0x000fd8000fffe0ff */
.L_x_125:
[----:B-1--4-:R-:W4:Y:S04]  /*5820*/  LDL.128 R8, [R3+-0x40] ;  /* 0xffffc00003087983 */ /* 0x012f280000100c00 */
[----:B------:R-:W5:Y:S04]  /*5830*/  LDL.128 R12, [R3+-0x30] ;  /* 0xffffd000030c7983 */ /* 0x000f680000100c00 */
[----:B------:R-:W3:Y:S01]  /*5840*/  LDL.128 R16, [R3+-0x20] ;  /* 0xffffe00003107983 */ /* 0x000ee20000100c00 */
[----:B------:R-:W-:Y:S02]  /*5850*/  IMAD.U32 R24, RZ, RZ, UR8 ;  /* 0x00000008ff187e24 */ /* 0x000fe4000f8e00ff */
[----:B------:R-:W-:Y:S01]  /*5860*/  IMAD.U32 R29, RZ, RZ, UR7 ;  /* 0x00000007ff1d7e24 */ /* 0x000fe2000f8e00ff */
[----:B--2---:R-:W2:Y:S01]  /*5870*/  LDL.128 R4, [R3+-0x10] ;  /* 0xfffff00003047983 */ /* 0x004ea20000100c00 */
[----:B------:R-:W-:-:S02]  /*5880*/  IMAD.MOV.U32 R28, RZ, RZ, R24 ;  /* 0x000000ffff1c7224 */ /* 0x000fc400078e0018 */
[----:B------:R-:W-:Y:S02]  /*5890*/  IMAD.U32 R25, RZ, RZ, UR9 ;  /* 0x00000009ff197e24 */ /* 0x000fe4000f8e00ff */
[----:B------:R-:W-:-:S04]  /*58a0*/  IMAD.WIDE R28, R22, 0x8, R28 ;  /* 0x00000008161c7825 */ /* 0x000fc800078e021c */
[----:B------:R-:W2:Y:S04]  /*58b0*/  LDL.128 R24, [R3+0x30] ;  /* 0x0000300003187983 */ /* 0x000ea80000100c00 */
[----:B----4-:R-:W-:Y:S04]  /*58c0*/  STG.E desc[UR12][R28.64+-0x40], R8 ;  /* 0xffffc0081c007986 */ /* 0x010fe8000c10190c */
[----:B------:R-:W-:Y:S04]  /*58d0*/  STG.E desc[UR12][R28.64+-0x3c], R9 ;  /* 0xffffc4091c007986 */ /* 0x000fe8000c10190c */
[----:B------:R-:W-:Y:S04]  /*58e0*/  STG.E desc[UR12][R28.64+-0x38], R10 ;  /* 0xffffc80a1c007986 */ /* 0x000fe8000c10190c */
[----:B------:R0:W-:Y:S04]  /*58f0*/  STG.E desc[UR12][R28.64+-0x34], R11 ;  /* 0xffffcc0b1c007986 */ /* 0x0001e8000c10190c */
[----:B-----5:R-:W-:Y:S04]  /*5900*/  STG.E desc[UR12][R28.64+-0x30], R12 ;  /* 0xffffd00c1c007986 */ /* 0x020fe8000c10190c */
[----:B------:R-:W-:Y:S04]  /*5910*/  STG.E desc[UR12][R28.64+-0x2c], R13 ;  /* 0xffffd40d1c007986 */ /* 0x000fe8000c10190c */
[----:B------:R-:W-:Y:S04]  /*5920*/  STG.E desc[UR12][R28.64+-0x28], R14 ;  /* 0xffffd80e1c007986 */ /* 0x000fe8000c10190c */
[----:B------:R1:W-:Y:S04]  /*5930*/  STG.E desc[UR12][R28.64+-0x24], R15 ;  /* 0xffffdc0f1c007986 */ /* 0x0003e8000c10190c */
[----:B---3--:R-:W-:Y:S04]  /*5940*/  STG.E desc[UR12][R28.64+-0x20], R16 ;  /* 0xffffe0101c007986 */ /* 0x008fe8000c10190c */
[----:B------:R-:W-:Y:S04]  /*5950*/  STG.E desc[UR12][R28.64+-0x1c], R17 ;  /* 0xffffe4111c007986 */ /* 0x000fe8000c10190c */
[----:B------:R-:W-:Y:S04]  /*5960*/  STG.E desc[UR12][R28.64+-0x18], R18 ;  /* 0xffffe8121c007986 */ /* 0x000fe8000c10190c */
[----:B------:R3:W-:Y:S04]  /*5970*/  STG.E desc[UR12][R28.64+-0x14], R19 ;  /* 0xffffec131c007986 */ /* 0x0007e8000c10190c */
[----:B0-----:R-:W4:Y:S04]  /*5980*/  LDL.128 R8, [R3] ;  /* 0x0000000003087983 */ /* 0x001f280000100c00 */
[----:B-1----:R-:W5:Y:S04]  /*5990*/  LDL.128 R12, [R3+0x10] ;  /* 0x00001000030c7983 */ /* 0x002f680000100c00 */
[----:B---3--:R0:W3:Y:S04]  /*59a0*/  LDL.128 R16, [R3+0x20] ;  /* 0x0000200003107983 */ /* 0x0080e80000100c00 */
[----:B--2---:R1:W-:Y:S04]  /*59b0*/  STG.E desc[UR12][R28.64+-0x10], R4 ;  /* 0xfffff0041c007986 */ /* 0x0043e8000c10190c */
[----:B------:R1:W-:Y:S04]  /*59c0*/  STG.E desc[UR12][R28.64+-0xc], R5 ;  /* 0xfffff4051c007986 */ /* 0x0003e8000c10190c */
[----:B------:R1:W-:Y:S04]  /*59d0*/  STG.E desc[UR12][R28.64+-0x8], R6 ;  /* 0xfffff8061c007986 */ /* 0x0003e8000c10190c */
[----:B------:R1:W-:Y:S04]  /*59e0*/  STG.E desc[UR12][R28.64+-0x4], R7 ;  /* 0xfffffc071c007986 */ /* 0x0003e8000c10190c */
[----:B------:R1:W-:Y:S04]  /*59f0*/  STG.E desc[UR12][R28.64+0x30], R24 ;  /* 0x000030181c007986 */ /* 0x0003e8000c10190c */
[----:B------:R1:W-:Y:S04]  /*5a00*/  STG.E desc[UR12][R28.64+0x34], R25 ;  /* 0x000034191c007986 */ /* 0x0003e8000c10190c */
[----:B------:R1:W-:Y:S04]  /*5a10*/  STG.E desc[UR12][R28.64+0x38], R26 ;  /* 0x0000381a1c007986 */ /* 0x0003e8000c10190c */
[----:B------:R1:W-:Y:S01]  /*5a20*/  STG.E desc[UR12][R28.64+0x3c], R27 ;  /* 0x00003c1b1c007986 */ /* 0x0003e2000c10190c */
[----:B------:R-:W-:-:S04]  /*5a30*/  UIADD3 UR5, UPT, UPT, UR5, 0x10, URZ ;  /* 0x0000001005057890 */ /* 0x000fc8000fffe0ff */
[----:B------:R-:W-:Y:S01]  /*5a40*/  UISETP.NE.AND UP0, UPT, UR5, URZ, UPT ;  /* 0x000000ff0500728c */ /* 0x000fe2000bf05270 */
[----:B0-----:R-:W-:Y:S01]  /*5a50*/  IADD3 R3, PT, PT, R3, 0x80, RZ ;  /* 0x0000008003037810 */ /* 0x001fe20007ffe0ff */
[----:B------:R-:W-:Y:S01]  /*5a60*/  VIADD R22, R22, 0x10 ;  /* 0x0000001016167836 */ /* 0x000fe20000000000 */
[----:B----4-:R1:W-:Y:S04]  /*5a70*/  STG.E desc[UR12][R28.64], R8 ;  /* 0x000000081c007986 */ /* 0x0103e8000c10190c */
[----:B------:R1:W-:Y:S04]  /*5a80*/  STG.E desc[UR12][R28.64+0x4], R9 ;  /* 0x000004091c007986 */ /* 0x0003e8000c10190c */
[----:B------:R1:W-:Y:S04]  /*5a90*/  STG.E desc[UR12][R28.64+0x8], R10 ;  /* 0x0000080a1c007986 */ /* 0x0003e8000c10190c */
[----:B------:R1:W-:Y:S04]  /*5aa0*/  STG.E desc[UR12][R28.64+0xc], R11 ;  /* 0x00000c0b1c007986 */ /* 0x0003e8000c10190c */
[----:B-----5:R1:W-:Y:S04]  /*5ab0*/  STG.E desc[UR12][R28.64+0x10], R12 ;  /* 0x0000100c1c007986 */ /* 0x0203e8000c10190c */
[----:B------:R1:W-:Y:S04]  /*5ac0*/  STG.E desc[UR12][R28.64+0x14], R13 ;  /* 0x0000140d1c007986 */ /* 0x0003e8000c10190c */
[----:B------:R1:W-:Y:S04]  /*5ad0*/  STG.E desc[UR12][R28.64+0x18], R14 ;  /* 0x0000180e1c007986 */ /* 0x0003e8000c10190c */
[----:B------:R1:W-:Y:S04]  /*5ae0*/  STG.E desc[UR12][R28.64+0x1c], R15 ;  /* 0x00001c0f1c007986 */ /* 0x0003e8000c10190c */
[----:B---3--:R1:W-:Y:S04]  /*5af0*/  STG.E desc[UR12][R28.64+0x20], R16 ;  /* 0x000020101c007986 */ /* 0x0083e8000c10190c */
[----:B------:R1:W-:Y:S04]  /*5b00*/  STG.E desc[UR12][R28.64+0x24], R17 ;  /* 0x000024111c007986 */ /* 0x0003e8000c10190c */
[----:B------:R1:W-:Y:S04]  /*5b10*/  STG.E desc[UR12][R28.64+0x28], R18 ;  /* 0x000028121c007986 */ /* 0x0003e8000c10190c */
[----:B------:R1:W-:Y:S01]  /*5b20*/  STG.E desc[UR12][R28.64+0x2c], R19 ;  /* 0x00002c131c007986 */ /* 0x0003e2000c10190c */
[----:B------:R-:W-:Y:S05]  /*5b30*/  BRA.U UP0, `(.L_x_125) ;  /* 0xfffffffd00387547 */ /* 0x000fea000b83ffff */
.L_x_124:
[----:B0-----:R-:W-:Y:S05]  /*5b40*/  @!P0 EXIT ;  /* 0x000000000000894d */ /* 0x001fea0003800000 */
[----:B------:R-:W-:Y:S02]  /*5b50*/  UISETP.GE.U32.AND UP0, UPT, UR15, 0x8, UPT ;  /* 0x000000080f00788c */ /* 0x000fe4000bf06070 */
[----:B------:R-:W-:-:S06]  /*5b60*/  ULOP3.LUT UR8, UR6, 0x7, URZ, 0xc0, !UPT ;  /* 0x0000000706087892 */ /* 0x000fcc000f8ec0ff */
[----:B------:R-:W-:Y:S01]  /*5b70*/  ISETP.NE.AND P0, PT, RZ, UR8, PT ;  /* 0x00000008ff007c0c */ /* 0x000fe2000bf05270 */
[----:B------:R-:W-:-:S12]  /*5b80*/  BRA.U !UP0, `(.L_x_126) ;  /* 0x0000000108647547 */ /* 0x000fd8000b800000 */
[----:B------:R-:W-:Y:S01]  /*5b90*/  ULEA UR5, UR4, UR14, 0x3 ;  /* 0x0000000e04057291 */ /* 0x000fe2000f8e18ff */
[----:B---3--:R-:W0:Y:S08]  /*5ba0*/  LDC.64 R22, c[0x0][0x3a0] ;  /* 0x0000e800ff167b82 */ /* 0x008e300000000a00 */
[----:B-12-4-:R-:W2:Y:S04]  /*5bb0*/  LDL.128 R4, [UR5] ;  /* 0x00000005ff047983 */ /* 0x016ea80008100c00 */
[----:B------:R-:W3:Y:S04]  /*5bc0*/  LDL.128 R8, [UR5+0x10] ;  /* 0x00001005ff087983 */ /* 0x000ee80008100c00 */
[----:B------:R-:W4:Y:S04]  /*5bd0*/  LDL.128 R12, [UR5+0x20] ;  /* 0x00002005ff0c7983 */ /* 0x000f280008100c00 */
[----:B------:R-:W5:Y:S01]  /*5be0*/  LDL.128 R16, [UR5+0x30] ;  /* 0x00003005ff107983 */ /* 0x000f620008100c00 */
[----:B------:R-:W-:Y:S01]  /*5bf0*/  VIADD R3, R2, UR4 ;  /* 0x0000000402037c36 */ /* 0x000fe20008000000 */
[----:B------:R-:W-:-:S03]  /*5c00*/  UIADD3 UR4, UPT, UPT, UR4, 0x8, URZ ;  /* 0x0000000804047890 */ /* 0x000fc6000fffe0ff */
[----:B0-----:R-:W-:-:S05]  /*5c10*/  IMAD.WIDE R22, R3, 0x8, R22 ;  /* 0x0000000803167825 */ /* 0x001fca00078e0216 */
[----:B--2---:R0:W-:Y:S04]  /*5c20*/  STG.E desc[UR12][R22.64], R4 ;  /* 0x0000000416007986 */ /* 0x0041e8000c10190c */
[----:B------:R0:W-:Y:S04]  /*5c30*/  STG.E desc[UR12][R22.64+0x4], R5 ;  /* 0x0000040516007986 */ /* 0x0001e8000c10190c */
[----:B------:R0:W-:Y:S04]  /*5c40*/  STG.E desc[UR12][R22.64+0x8], R6 ;  /* 0x0000080616007986 */ /* 0x0001e8000c10190c */
[----:B------:R0:W-:Y:S04]  /*5c50*/  STG.E desc[UR12][R22.64+0xc], R7 ;  /* 0x00000c0716007986 */ /* 0x0001e8000c10190c */
[----:B---3--:R0:W-:Y:S04]  /*5c60*/  STG.E desc[UR12][R22.64+0x10], R8 ;  /* 0x0000100816007986 */ /* 0x0081e8000c10190c */
[----:B------:R0:W-:Y:S04]  /*5c70*/  STG.E desc[UR12][R22.64+0x14], R9 ;  /* 0x0000140916007986 */ /* 0x0001e8000c10190c */
[----:B------:R0:W-:Y:S04]  /*5c80*/  STG.E desc[UR12][R22.64+0x18], R10 ;  /* 0x0000180a16007986 */ /* 0x0001e8000c10190c */
[----:B------:R0:W-:Y:S04]  /*5c90*/  STG.E desc[UR12][R22.64+0x1c], R11 ;  /* 0x00001c0b16007986 */ /* 0x0001e8000c10190c */
[----:B----4-:R0:W-:Y:S04]  /*5ca0*/  STG.E desc[UR12][R22.64+0x20], R12 ;  /* 0x0000200c16007986 */ /* 0x0101e8000c10190c */
[----:B------:R0:W-:Y:S04]  /*5cb0*/  STG.E desc[UR12][R22.64+0x24], R13 ;  /* 0x0000240d16007986 */ /* 0x0001e8000c10190c */
[----:B------:R0:W-:Y:S04]  /*5cc0*/  STG.E desc[UR12][R22.64+0x28], R14 ;  /* 0x0000280e16007986 */ /* 0x0001e8000c10190c */
[----:B------:R0:W-:Y:S04]  /*5cd0*/  STG.E desc[UR12][R22.64+0x2c], R15 ;  /* 0x00002c0f16007986 */ /* 0x0001e8000c10190c */
[----:B-----5:R0:W-:Y:S04]  /*5ce0*/  STG.E desc[UR12][R22.64+0x30], R16 ;  /* 0x0000301016007986 */ /* 0x0201e8000c10190c */
[----:B------:R0:W-:Y:S04]  /*5cf0*/  STG.E desc[UR12][R22.64+0x34], R17 ;  /* 0x0000341116007986 */ /* 0x0001e8000c10190c */
[----:B------:R0:W-:Y:S04]  /*5d00*/  STG.E desc[UR12][R22.64+0x38], R18 ;  /* 0x0000381216007986 */ /* 0x0001e8000c10190c */
[----:B------:R0:W-:Y:S02]  /*5d10*/  STG.E desc[UR12][R22.64+0x3c], R19 ;  /* 0x00003c1316007986 */ /* 0x0001e4000c10190c */
.L_x_126:
[----:B------:R-:W-:Y:S05]  /*5d20*/  @!P0 EXIT ;  /* 0x000000000000894d */ /* 0x000fea0003800000 */
[----:B------:R-:W-:Y:S02]  /*5d30*/  UISETP.GE.U32.AND UP0, UPT, UR8, 0x4, UPT ;  /* 0x000000040800788c */ /* 0x000fe4000bf06070 */
[----:B------:R-:W-:-:S06]  /*5d40*/  ULOP3.LUT UR7, UR6, 0x3, URZ, 0xc0, !UPT ;  /* 0x0000000306077892 */ /* 0x000fcc000f8ec0ff */
[----:B------:R-:W-:Y:S01]  /*5d50*/  ISETP.NE.AND P0, PT, RZ, UR7, PT ;  /* 0x00000007ff007c0c */ /* 0x000fe2000bf05270 */
[----:B------:R-:W-:-:S12]  /*5d60*/  BRA.U !UP0, `(.L_x_127) ;  /* 0x00000001083c7547 */ /* 0x000fd8000b800000 */
[----:B------:R-:W-:Y:S01]  /*5d70*/  ULEA UR5, UR4, UR14, 0x3 ;  /* 0x0000000e04057291 */ /* 0x000fe2000f8e18ff */
[----:B01--4-:R-:W0:Y:S08]  /*5d80*/  LDC.64 R12, c[0x0][0x3a0] ;  /* 0x0000e800ff0c7b82 */ /* 0x013e300000000a00 */
[----:B------:R-:W4:Y:S04]  /*5d90*/  LDL.128 R8, [UR5] ;  /* 0x00000005ff087983 */ /* 0x000f280008100c00 */
[----:B--2---:R-:W2:Y:S01]  /*5da0*/  LDL.128 R4, [UR5+0x10] ;  /* 0x00001005ff047983 */ /* 0x004ea20008100c00 */
[----:B------:R-:W-:Y:S01]  /*5db0*/  VIADD R3, R2, UR4 ;  /* 0x0000000402037c36 */ /* 0x000fe20008000000 */
[----:B------:R-:W-:-:S03]  /*5dc0*/  UIADD3 UR4, UPT, UPT, UR4, 0x4, URZ ;  /* 0x0000000404047890 */ /* 0x000fc6000fffe0ff */
[----:B0-----:R-:W-:-:S05]  /*5dd0*/  IMAD.WIDE R12, R3, 0x8, R12 ;  /* 0x00000008030c7825 */ /* 0x001fca00078e020c */
[----:B----4-:R0:W-:Y:S04]  /*5de0*/  STG.E desc[UR12][R12.64], R8 ;  /* 0x000000080c007986 */ /* 0x0101e8000c10190c */
[----:B------:R0:W-:Y:S04]  /*5df0*/  STG.E desc[UR12][R12.64+0x4], R9 ;  /* 0x000004090c007986 */ /* 0x0001e8000c10190c */
[----:B------:R0:W-:Y:S04]  /*5e00*/  STG.E desc[UR12][R12.64+0x8], R10 ;  /* 0x0000080a0c007986 */ /* 0x0001e8000c10190c */
[----:B------:R0:W-:Y:S04]  /*5e10*/  STG.E desc[UR12][R12.64+0xc], R11 ;  /* 0x00000c0b0c007986 */ /* 0x0001e8000c10190c */
[----:B--2---:R0:W-:Y:S04]  /*5e20*/  STG.E desc[UR12][R12.64+0x10], R4 ;  /* 0x000010040c007986 */ /* 0x0041e8000c10190c */
[----:B------:R0:W-:Y:S04]  /*5e30*/  STG.E desc[UR12][R12.64+0x14], R5 ;  /* 0x000014050c007986 */ /* 0x0001e8000c10190c */
[----:B------:R0:W-:Y:S04]  /*5e40*/  STG.E desc[UR12][R12.64+0x18], R6 ;  /* 0x000018060c007986 */ /* 0x0001e8000c10190c */
[----:B------:R0:W-:Y:S02]  /*5e50*/  STG.E desc[UR12][R12.64+0x1c], R7 ;  /* 0x00001c070c007986 */ /* 0x0001e4000c10190c */
.L_x_127:
[----:B------:R-:W-:Y:S05]  /*5e60*/  @!P0 EXIT ;  /* 0x000000000000894d */ /* 0x000fea0003800000 */
[----:B------:R-:W-:Y:S01]  /*5e70*/  IMAD R21, R21, R0, UR4 ;  /* 0x0000000415157e24 */ /* 0x000fe2000f8e0200 */
[----:B------:R-:W-:Y:S02]  /*5e80*/  UIADD3 UR5, UP0, UPT, UR10, 0x4, URZ ;  /* 0x000000040a057890 */ /* 0x000fe4000ff1e0ff */
[----:B------:R-:W-:Y:S01]  /*5e90*/  UIMAD UR8, UR4, 0x8, UR14 ;  /* 0x00000008040878a4 */ /* 0x000fe2000f8e020e */
[----:B------:R-:W-:Y:S01]  /*5ea0*/  IMAD.IADD R21, R20, 0x1, R21 ;  /* 0x0000000114157824 */ /* 0x000fe200078e0215 */
[----:B------:R-:W-:Y:S02]  /*5eb0*/  UIADD3.X UR6, UPT, UPT, URZ, UR11, URZ, UP0, !UPT ;  /* 0x0000000bff067290 */ /* 0x000fe400087fe4ff */
[----:B------:R-:W-:-:S12]  /*5ec0*/  UIADD3 UR4, UPT, UPT, -UR7, URZ, URZ ;  /* 0x000000ff07047290 */ /* 0x000fd8000fffe1ff */
.L_x_128:
[----:B012-4-:R-:W2:Y:S01]  /*5ed0*/  LDL.64 R4, [UR8] ;  /* 0x00000008ff047983 */ /* 0x017ea20008100a00 */
[----:B------:R-:W-:Y:S01]  /*5ee0*/  IMAD.U32 R2, RZ, RZ, UR5 ;  /* 0x00000005ff027e24 */ /* 0x000fe2000f8e00ff */
[----:B------:R-:W-:Y:S01]  /*5ef0*/  UIADD3 UR4, UPT, UPT, UR4, 0x1, URZ ;  /* 0x0000000104047890 */ /* 0x000fe2000fffe0ff */
[----:B------:R-:W-:Y:S01]  /*5f00*/  IMAD.U32 R3, RZ, RZ, UR6 ;  /* 0x00000006ff037e24 */ /* 0x000fe2000f8e00ff */
[----:B------:R-:W-:Y:S02]  /*5f10*/  UIADD3 UR8, UPT, UPT, UR8, 0x8, URZ ;  /* 0x0000000808087890 */ /* 0x000fe4000fffe0ff */
[----:B------:R-:W-:Y:S01]  /*5f20*/  UISETP.NE.AND UP0, UPT, UR4, URZ, UPT ;  /* 0x000000ff0400728c */ /* 0x000fe2000bf05270 */
[----:B------:R-:W-:-:S04]  /*5f30*/  IMAD.WIDE R2, R21, 0x8, R2 ;  /* 0x0000000815027825 */ /* 0x000fc800078e0202 */
[----:B------:R-:W-:Y:S01]  /*5f40*/  VIADD R21, R21, 0x1 ;  /* 0x0000000115157836 */ /* 0x000fe20000000000 */
[----:B--2---:R0:W-:Y:S04]  /*5f50*/  STG.E desc[UR12][R2.64+-0x4], R4 ;  /* 0xfffffc0402007986 */ /* 0x0041e8000c10190c */
[----:B------:R0:W-:Y:S01]  /*5f60*/  STG.E desc[UR12][R2.64], R5 ;  /* 0x0000000502007986 */ /* 0x0001e2000c10190c */
[----:B------:R-:W-:Y:S05]  /*5f70*/  BRA.U UP0, `(.L_x_128) ;  /* 0xfffffffd00d47547 */ /* 0x000fea000b83ffff */
[----:B------:R-:W-:Y:S05]  /*5f80*/  EXIT ;  /* 0x000000000000794d */ /* 0x000fea0003800000 */
.L_x_19:
[----:B------:R-:W-:Y:S01]  /*5f90*/  BSSY B1, `(.L_x_129) ;  /* 0x0000005000017945 */ /* 0x000fe20003800000 */
[----:B01----:R-:W-:-:S07]  /*5fa0*/  IMAD.MOV.U32 R8, RZ, RZ, -0x1 ;  /* 0xffffffffff087424 */ /* 0x003fce00078e00ff */
[----:B--234-:R-:W-:Y:S05]  /*5fb0*/  WARPSYNC.COLLECTIVE R8, `(.L_x_130) ;  /* 0x0000000008087348 */ /* 0x01cfea0003c00000 */
[----:B------:R-:W-:Y:S01]  /*5fc0*/  NOP ;  /* 0x0000000000007918 */ /* 0x000fe20000000000 */
[----:B--234-:R-:W-:Y:S05]  /*5fd0*/  ENDCOLLECTIVE ;  /* 0x000000000000791b */ /* 0x01cfea0003800000 */
.L_x_130:
[----:B------:R-:W-:Y:S05]  /*5fe0*/  BSYNC B1 ;  /* 0x0000000000017941 */ /* 0x000fea0003800000 */
.L_x_129:
[----:B------:R-:W-:Y:S05]  /*5ff0*/  BRA `(.L_x_131) ;  /* 0xffffffb0002c7947 */ /* 0x000fea000383ffff */
.L_x_34:
[----:B------:R-:W-:Y:S01]  /*6000*/  BSSY B1, `(.L_x_132) ;  /* 0x0000005000017945 */ /* 0x000fe20003800000 */
[----:B01----:R-:W-:-:S07]  /*6010*/  IMAD.MOV.U32 R8, RZ, RZ, -0x1 ;  /* 0xffffffffff087424 */ /* 0x003fce00078e00ff */
[----:B--234-:R-:W-:Y:S05]  /*6020*/  WARPSYNC.COLLECTIVE R8, `(.L_x_133) ;  /* 0x0000000008087348 */ /* 0x01cfea0003c00000 */
[----:B------:R-:W-:Y:S01]  /*6030*/  NOP ;  /* 0x0000000000007918 */ /* 0x000fe20000000000 */
[----:B--234-:R-:W-:Y:S05]  /*6040*/  ENDCOLLECTIVE ;  /* 0x000000000000791b */ /* 0x01cfea0003800000 */
.L_x_133:
[----:B------:R-:W-:Y:S05]  /*6050*/  BSYNC B1 ;  /* 0x0000000000017941 */ /* 0x000fea0003800000 */
.L_x_132:
[----:B------:R-:W-:Y:S05]  /*6060*/  BRA `(.L_x_134) ;  /* 0xffffffb8003c7947 */ /* 0x000fea000383ffff */
.L_x_55:
[----:B------:R-:W-:Y:S01]  /*6070*/  BSSY B1, `(.L_x_135) ;  /* 0x0000005000017945 */ /* 0x000fe20003800000 */
[----:B01----:R-:W-:-:S07]  /*6080*/  MOV R8, 0xffffffff ;  /* 0xffffffff00087802 */ /* 0x003fce0000000f00 */
[----:B--234-:R-:W-:Y:S05]  /*6090*/  WARPSYNC.COLLECTIVE R8, `(.L_x_136) ;  /* 0x0000000008087348 */ /* 0x01cfea0003c00000 */
[----:B------:R-:W-:Y:S01]  /*60a0*/  NOP ;  /* 0x0000000000007918 */ /* 0x000fe20000000000 */
[----:B--234-:R-:W-:Y:S05]  /*60b0*/  ENDCOLLECTIVE ;  /* 0x000000000000791b */ /* 0x01cfea0003800000 */
.L_x_136:
[----:B------:R-:W-:Y:S05]  /*60c0*/  BSYNC B1 ;  /* 0x0000000000017941 */ /* 0x000fea0003800000 */
.L_x_135:
[----:B------:R-:W-:Y:S05]  /*60d0*/  BRA `(.L_x_137) ;  /* 0xffffffc000a07947 */ /* 0x000fea000383ffff */
.L_x_69:
[----:B------:R-:W-:Y:S01]  /*60e0*/  BSSY B1, `(.L_x_138) ;  /* 0x0000008000017945 */ /* 0x000fe20003800000 */
[----:B-12-4-:R-:W-:Y:S02]  /*60f0*/  IMAD.MOV.U32 R5, RZ, RZ, R18 ;  /* 0x000000ffff057224 */ /* 0x016fe400078e0012 */
[----:B------:R-:W-:Y:S02]  /*6100*/  IMAD.MOV.U32 R10, RZ, RZ, 0x10 ;  /* 0x00000010ff0a7424 */ /* 0x000fe400078e00ff */
[----:B------:R-:W-:Y:S02]  /*6110*/  IMAD.MOV.U32 R11, RZ, RZ, 0x1f ;  /* 0x0000001fff0b7424 */ /* 0x000fe400078e00ff */
[----:B------:R-:W-:-:S07]  /*6120*/  IMAD.MOV.U32 R8, RZ, RZ, -0x1 ;  /* 0xffffffffff087424 */ /* 0x000fce00078e00ff */
[----:B---3--:R-:W-:Y:S05]  /*6130*/  WARPSYNC.COLLECTIVE R8, `(.L_x_139) ;  /* 0x0000000008087348 */ /* 0x008fea0003c00000 */
[----:B------:R0:W1:Y:S02]  /*6140*/  SHFL.DOWN P0, R9, R5, R10, R11 ;  /* 0x0800000a05097389 */ /* 0x000064000000000b */
[----:B01-3--:R-:W-:Y:S05]  /*6150*/  ENDCOLLECTIVE ;  /* 0x000000000000791b */ /* 0x00bfea0003800000 */
.L_x_139:
[----:B------:R-:W-:Y:S05]  /*6160*/  BSYNC B1 ;  /* 0x0000000000017941 */ /* 0x000fea0003800000 */
.L_x_138:
[----:B------:R-:W-:Y:S02]  /*6170*/  IMAD.MOV.U32 R5, RZ, RZ, R9 ;  /* 0x000000ffff057224 */ /* 0x000fe400078e0009 */
[----:B------:R-:W-:Y:S02]  /*6180*/  IMAD.MOV.U32 R10, RZ, RZ, 0x8 ;  /* 0x00000008ff0a7424 */ /* 0x000fe400078e00ff */
[----:B------:R-:W-:Y:S01]  /*6190*/  IMAD.MOV.U32 R11, RZ, RZ, 0x1f ;  /* 0x0000001fff0b7424 */ /* 0x000fe200078e00ff */
[----:B------:R-:W-:Y:S01]  /*61a0*/  FMNMX R5, R5, R18, !PT ;  /* 0x0000001205057209 */ /* 0x000fe20007800000 */
[----:B------:R-:W-:-:S07]  /*61b0*/  IMAD.MOV.U32 R8, RZ, RZ, -0x1 ;  /* 0xffffffffff087424 */ /* 0x000fce00078e00ff */
[----:B------:R-:W-:Y:S05]  /*61c0*/  WARPSYNC.COLLECTIVE R8, `(.L_x_140) ;  /* 0x0000000008087348 */ /* 0x000fea0003c00000 */
[----:B------:R0:W1:Y:S02]  /*61d0*/  SHFL.DOWN P0, R9, R5, R10, R11 ;  /* 0x0800000a05097389 */ /* 0x000064000000000b */
[----:B01----:R-:W-:Y:S05]  /*61e0*/  ENDCOLLECTIVE ;  /* 0x000000000000791b */ /* 0x003fea0003800000 */
.L_x_140:
[----:B------:R-:W-:Y:S02]  /*61f0*/  IMAD.MOV.U32 R10, RZ, RZ, 0x4 ;  /* 0x00000004ff0a7424 */ /* 0x000fe400078e00ff */
[----:B------:R-:W-:-:S05]  /*6200*/  IMAD.MOV.U32 R4, RZ, RZ, R9 ;  /* 0x000000ffff047224 */ /* 0x000fca00078e0009 */
[----:B------:R-:W-:-:S04]  /*6210*/  FMNMX R4, R5, R4, !PT ;  /* 0x0000000405047209 */ /* 0x000fc80007800000 */
[----:B------:R-:W-:-:S07]  /*6220*/  MOV R5, R4 ;  /* 0x0000000400057202 */ /* 0x000fce0000000f00 */
[----:B------:R-:W-:Y:S05]  /*6230*/  WARPSYNC.COLLECTIVE R8, `(.L_x_141) ;  /* 0x0000000008087348 */ /* 0x000fea0003c00000 */
[----:B------:R0:W1:Y:S02]  /*6240*/  SHFL.DOWN P0, R9, R5, R10, R11 ;  /* 0x0800000a05097389 */ /* 0x000064000000000b */
[----:B01----:R-:W-:Y:S05]  /*6250*/  ENDCOLLECTIVE ;  /* 0x000000000000791b */ /* 0x003fea0003800000 */
.L_x_141:
[----:B------:R-:W-:Y:S02]  /*6260*/  IMAD.MOV.U32 R10, RZ, RZ, 0x2 ;  /* 0x00000002ff0a7424 */ /* 0x000fe400078e00ff */
[----:B------:R-:W-:-:S05]  /*6270*/  IMAD.MOV.U32 R7, RZ, RZ, R9 ;  /* 0x000000ffff077224 */ /* 0x000fca00078e0009 */
[----:B------:R-:W-:-:S05]  /*6280*/  FMNMX R7, R4, R7, !PT ;  /* 0x0000000704077209 */ /* 0x000fca0007800000 */
[----:B------:R-:W-:-:S07]  /*6290*/  IMAD.MOV.U32 R5, RZ, RZ, R7 ;  /* 0x000000ffff057224 */ /* 0x000fce00078e0007 */
[----:B------:R-:W-:Y:S05]  /*62a0*/  WARPSYNC.COLLECTIVE R8, `(.L_x_142) ;  /* 0x0000000008087348 */ /* 0x000fea0003c00000 */
[----:B------:R0:W1:Y:S02]  /*62b0*/  SHFL.DOWN P0, R9, R5, R10, R11 ;  /* 0x0800000a05097389 */ /* 0x000064000000000b */
[----:B01----:R-:W-:Y:S05]  /*62c0*/  ENDCOLLECTIVE ;  /* 0x000000000000791b */ /* 0x003fea0003800000 */
.L_x_142:
[----:B------:R-:W-:Y:S02]  /*62d0*/  IMAD.MOV.U32 R10, RZ, RZ, 0x1 ;  /* 0x00000001ff0a7424 */ /* 0x000fe400078e00ff */
[----:B------:R-:W-:-:S05]  /*62e0*/  IMAD.MOV.U32 R6, RZ, RZ, R9 ;  /* 0x000000ffff067224 */ /* 0x000fca00078e0009 */
[----:B------:R-:W-:-:S05]  /*62f0*/  FMNMX R6, R7, R6, !PT ;  /* 0x0000000607067209 */ /* 0x000fca0007800000 */
[----:B------:R-:W-:-:S07]  /*6300*/  IMAD.MOV.U32 R5, RZ, RZ, R6 ;  /* 0x000000ffff057224 */ /* 0x000fce00078e0006 */
[----:B------:R-:W-:Y:S05]  /*6310*/  WARPSYNC.COLLECTIVE R8, `(.L_x_143) ;  /* 0x0000000008087348 */ /* 0x000fea0003c00000 */
[----:B------:R0:W1:Y:S02]  /*6320*/  SHFL.DOWN P0, R9, R5, R10, R11 ;  /* 0x0800000a05097389 */ /* 0x000064000000000b */
[----:B01----:R-:W-:Y:S05]  /*6330*/  ENDCOLLECTIVE ;  /* 0x000000000000791b */ /* 0x003fea0003800000 */
.L_x_143:
[----:B------:R-:W-:Y:S05]  /*6340*/  BRA `(.L_x_144) ;  /* 0xffffffcc00ec7947 */ /* 0x000fea000383ffff */
.L_x_70:
[----:B------:R-:W-:Y:S01]  /*6350*/  BSSY B1, `(.L_x_145) ;  /* 0x0000005000017945 */ /* 0x000fe20003800000 */
[----:B------:R-:W-:-:S07]  /*6360*/  IMAD.MOV.U32 R8, RZ, RZ, -0x1 ;  /* 0xffffffffff087424 */ /* 0x000fce00078e00ff */
[----:B---3--:R-:W-:Y:S05]  /*6370*/  WARPSYNC.COLLECTIVE R8, `(.L_x_146) ;  /* 0x0000000008087348 */ /* 0x008fea0003c00000 */
[----:B------:R-:W-:Y:S01]  /*6380*/  NOP ;  /* 0x0000000000007918 */ /* 0x000fe20000000000 */
[----:B---3--:R-:W-:Y:S05]  /*6390*/  ENDCOLLECTIVE ;  /* 0x000000000000791b */ /* 0x008fea0003800000 */
.L_x_146:
[----:B------:R-:W-:Y:S05]  /*63a0*/  BSYNC B1 ;  /* 0x0000000000017941 */ /* 0x000fea0003800000 */
.L_x_145:
[----:B------:R-:W-:Y:S05]  /*63b0*/  BRA `(.L_x_12) ;  /* 0xffffffcc00e07947 */ /* 0x000fea000383ffff */
.L_x_147:
[----:B------:R-:W-:-:S00]  /*63c0*/  BRA `(.L_x_147) ;  /* 0xfffffffc00fc7947 */ /* 0x000fc0000383ffff */
[----:B------:R-:W-:-:S00]  /*63d0*/  NOP ;  /* 0x0000000000007918 */ /* 0x000fc00000000000 */
        /* <DEDUP_REMOVED lines=10> */
.L_x_148:


//--------------------- .nv.shared._Z10knn_kernelPK6float2iS1_iP4Pairi --------------------------
	.section	.nv.shared._Z10knn_kernelPK6float2iS1_iP4Pairi,"aw",@nobits
	.sectionflags	@""
	.align	16
	.zero		1024


//--------------------- .nv.shared.reserved.0     --------------------------
	.section	.nv.shared.reserved.0,"aw",@nobits
	.weak		__nv_reservedSMEM_offset_0_alias
	.size		__nv_reservedSMEM_offset_0_alias, 0, 64
	.other		__nv_reservedSMEM_offset_0_alias,@"STO_CUDA_RESERVED_SHARED STV_DEFAULT"
__nv_reservedSMEM_offset_0_alias:
	.zero		0
	.zero		64


//--------------------- .nv.constant0._Z10knn_kernelPK6float2iS1_iP4Pairi --------------------------
	.section	.nv.constant0._Z10knn_kernelPK6float2iS1_iP4Pairi,"a",@progbits
	.sectionflags	@""
	.align	4
.nv.constant0._Z10knn_kernelPK6float2iS1_iP4Pairi:
	.zero		940


//--------------------- SYMBOLS --------------------------

	.type		.nv.reservedSmem.offset0,@object
	.size		.nv.reservedSmem.offset0,0x4
	.type		.nv.reservedSmem.cap,@object
	.size		.nv.reservedSmem.cap,0x4
